//
// Generated by NVIDIA NVVM Compiler
//
// Compiler Build ID: CL-36424714
// Cuda compilation tools, release 13.0, V13.0.88
// Based on NVVM 20.0.0
//

.version 9.0
.target sm_100
.address_size 64

	// .globl	_Z16layerNorm_kernelPfS_iiifS_S_
// _ZZ16layerNorm_kernelPfS_iiifS_S_E6s_mean has been demoted
// _ZZ16layerNorm_kernelPfS_iiifS_S_E10s_variance has been demoted

.visible .entry _Z16layerNorm_kernelPfS_iiifS_S_(
	.param .u64 .ptr .align 1 _Z16layerNorm_kernelPfS_iiifS_S__param_0,
	.param .u64 .ptr .align 1 _Z16layerNorm_kernelPfS_iiifS_S__param_1,
	.param .u32 _Z16layerNorm_kernelPfS_iiifS_S__param_2,
	.param .u32 _Z16layerNorm_kernelPfS_iiifS_S__param_3,
	.param .u32 _Z16layerNorm_kernelPfS_iiifS_S__param_4,
	.param .f32 _Z16layerNorm_kernelPfS_iiifS_S__param_5,
	.param .u64 .ptr .align 1 _Z16layerNorm_kernelPfS_iiifS_S__param_6,
	.param .u64 .ptr .align 1 _Z16layerNorm_kernelPfS_iiifS_S__param_7
)
{
	.reg .pred 	%p<21>;
	.reg .b32 	%r<72>;
	.reg .b32 	%f<208>;
	.reg .b64 	%rd<33>;
	// demoted variable
	.shared .align 4 .f32 _ZZ16layerNorm_kernelPfS_iiifS_S_E6s_mean;
	// demoted variable
	.shared .align 4 .f32 _ZZ16layerNorm_kernelPfS_iiifS_S_E10s_variance;
	ld.param.u64 	%rd7, [_Z16layerNorm_kernelPfS_iiifS_S__param_0];
	ld.param.u64 	%rd4, [_Z16layerNorm_kernelPfS_iiifS_S__param_1];
	ld.param.u32 	%r46, [_Z16layerNorm_kernelPfS_iiifS_S__param_3];
	ld.param.u32 	%r47, [_Z16layerNorm_kernelPfS_iiifS_S__param_4];
	ld.param.f32 	%f29, [_Z16layerNorm_kernelPfS_iiifS_S__param_5];
	ld.param.u64 	%rd5, [_Z16layerNorm_kernelPfS_iiifS_S__param_6];
	ld.param.u64 	%rd6, [_Z16layerNorm_kernelPfS_iiifS_S__param_7];
	cvta.to.global.u64 	%rd1, %rd7;
	mov.u32 	%r1, %ctaid.x;
	mov.u32 	%r2, %ctaid.y;
	mov.u32 	%r3, %tid.x;
	setp.ne.s32 	%p1, %r3, 0;
	@%p1 bra 	$L__BB0_28;
	setp.lt.s32 	%p2, %r47, 1;
	mov.f32 	%f198, 0f00000000;
	@%p2 bra 	$L__BB0_14;
	mad.lo.s32 	%r49, %r46, %r1, %r2;
	mul.lo.s32 	%r4, %r49, %r47;
	and.b32  	%r5, %r47, 15;
	setp.lt.u32 	%p3, %r47, 16;
	mov.f32 	%f198, 0f00000000;
	mov.b32 	%r61, 0;
	@%p3 bra 	$L__BB0_5;
	and.b32  	%r61, %r47, 2147483632;
	neg.s32 	%r59, %r61;
	add.s64 	%rd2, %rd1, 32;
	mov.f32 	%f198, 0f00000000;
	mov.u32 	%r58, %r4;
$L__BB0_4:
	.pragma "nounroll";
	mul.wide.s32 	%rd8, %r58, 4;
	add.s64 	%rd9, %rd2, %rd8;
	ld.global.f32 	%f34, [%rd9+-32];
	add.f32 	%f35, %f198, %f34;
	ld.global.f32 	%f36, [%rd9+-28];
	add.f32 	%f37, %f35, %f36;
	ld.global.f32 	%f38, [%rd9+-24];
	add.f32 	%f39, %f37, %f38;
	ld.global.f32 	%f40, [%rd9+-20];
	add.f32 	%f41, %f39, %f40;
	ld.global.f32 	%f42, [%rd9+-16];
	add.f32 	%f43, %f41, %f42;
	ld.global.f32 	%f44, [%rd9+-12];
	add.f32 	%f45, %f43, %f44;
	ld.global.f32 	%f46, [%rd9+-8];
	add.f32 	%f47, %f45, %f46;
	ld.global.f32 	%f48, [%rd9+-4];
	add.f32 	%f49, %f47, %f48;
	ld.global.f32 	%f50, [%rd9];
	add.f32 	%f51, %f49, %f50;
	ld.global.f32 	%f52, [%rd9+4];
	add.f32 	%f53, %f51, %f52;
	ld.global.f32 	%f54, [%rd9+8];
	add.f32 	%f55, %f53, %f54;
	ld.global.f32 	%f56, [%rd9+12];
	add.f32 	%f57, %f55, %f56;
	ld.global.f32 	%f58, [%rd9+16];
	add.f32 	%f59, %f57, %f58;
	ld.global.f32 	%f60, [%rd9+20];
	add.f32 	%f61, %f59, %f60;
	ld.global.f32 	%f62, [%rd9+24];
	add.f32 	%f63, %f61, %f62;
	ld.global.f32 	%f64, [%rd9+28];
	add.f32 	%f198, %f63, %f64;
	add.s32 	%r59, %r59, 16;
	add.s32 	%r58, %r58, 16;
	setp.ne.s32 	%p4, %r59, 0;
	@%p4 bra 	$L__BB0_4;
$L__BB0_5:
	setp.eq.s32 	%p5, %r5, 0;
	@%p5 bra 	$L__BB0_14;
	and.b32  	%r13, %r47, 7;
	setp.lt.u32 	%p6, %r5, 8;
	@%p6 bra 	$L__BB0_8;
	add.s32 	%r50, %r61, %r4;
	mul.wide.s32 	%rd10, %r50, 4;
	add.s64 	%rd11, %rd1, %rd10;
	ld.global.f32 	%f66, [%rd11];
	add.f32 	%f67, %f198, %f66;
	ld.global.f32 	%f68, [%rd11+4];
	add.f32 	%f69, %f67, %f68;
	ld.global.f32 	%f70, [%rd11+8];
	add.f32 	%f71, %f69, %f70;
	ld.global.f32 	%f72, [%rd11+12];
	add.f32 	%f73, %f71, %f72;
	ld.global.f32 	%f74, [%rd11+16];
	add.f32 	%f75, %f73, %f74;
	ld.global.f32 	%f76, [%rd11+20];
	add.f32 	%f77, %f75, %f76;
	ld.global.f32 	%f78, [%rd11+24];
	add.f32 	%f79, %f77, %f78;
	ld.global.f32 	%f80, [%rd11+28];
	add.f32 	%f198, %f79, %f80;
	add.s32 	%r61, %r61, 8;
$L__BB0_8:
	setp.eq.s32 	%p7, %r13, 0;
	@%p7 bra 	$L__BB0_14;
	and.b32  	%r16, %r47, 3;
	setp.lt.u32 	%p8, %r13, 4;
	@%p8 bra 	$L__BB0_11;
	add.s32 	%r51, %r61, %r4;
	mul.wide.s32 	%rd12, %r51, 4;
	add.s64 	%rd13, %rd1, %rd12;
	ld.global.f32 	%f82, [%rd13];
	add.f32 	%f83, %f198, %f82;
	ld.global.f32 	%f84, [%rd13+4];
	add.f32 	%f85, %f83, %f84;
	ld.global.f32 	%f86, [%rd13+8];
	add.f32 	%f87, %f85, %f86;
	ld.global.f32 	%f88, [%rd13+12];
	add.f32 	%f198, %f87, %f88;
	add.s32 	%r61, %r61, 4;
$L__BB0_11:
	setp.eq.s32 	%p9, %r16, 0;
	@%p9 bra 	$L__BB0_14;
	add.s32 	%r64, %r61, %r4;
	neg.s32 	%r63, %r16;
$L__BB0_13:
	.pragma "nounroll";
	mul.wide.s32 	%rd14, %r64, 4;
	add.s64 	%rd15, %rd1, %rd14;
	ld.global.f32 	%f89, [%rd15];
	add.f32 	%f198, %f198, %f89;
	add.s32 	%r64, %r64, 1;
	add.s32 	%r63, %r63, 1;
	setp.ne.s32 	%p10, %r63, 0;
	@%p10 bra 	$L__BB0_13;
$L__BB0_14:
	setp.lt.s32 	%p11, %r47, 1;
	cvt.rn.f32.s32 	%f14, %r47;
	div.rn.f32 	%f15, %f198, %f14;
	st.shared.f32 	[_ZZ16layerNorm_kernelPfS_iiifS_S_E6s_mean], %f15;
	mov.f32 	%f207, 0f00000000;
	@%p11 bra 	$L__BB0_27;
	mad.lo.s32 	%r53, %r46, %r1, %r2;
	mul.lo.s32 	%r25, %r53, %r47;
	and.b32  	%r26, %r47, 15;
	setp.lt.u32 	%p12, %r47, 16;
	mov.f32 	%f207, 0f00000000;
	mov.b32 	%r68, 0;
	@%p12 bra 	$L__BB0_18;
	and.b32  	%r68, %r47, 2147483632;
	neg.s32 	%r66, %r68;
	add.s64 	%rd3, %rd1, 32;
	mov.f32 	%f207, 0f00000000;
	mov.u32 	%r65, %r25;
$L__BB0_17:
	.pragma "nounroll";
	mul.wide.s32 	%rd16, %r65, 4;
	add.s64 	%rd17, %rd3, %rd16;
	ld.global.f32 	%f94, [%rd17+-32];
	sub.f32 	%f95, %f94, %f15;
	fma.rn.f32 	%f96, %f95, %f95, %f207;
	ld.global.f32 	%f97, [%rd17+-28];
	sub.f32 	%f98, %f97, %f15;
	fma.rn.f32 	%f99, %f98, %f98, %f96;
	ld.global.f32 	%f100, [%rd17+-24];
	sub.f32 	%f101, %f100, %f15;
	fma.rn.f32 	%f102, %f101, %f101, %f99;
	ld.global.f32 	%f103, [%rd17+-20];
	sub.f32 	%f104, %f103, %f15;
	fma.rn.f32 	%f105, %f104, %f104, %f102;
	ld.global.f32 	%f106, [%rd17+-16];
	sub.f32 	%f107, %f106, %f15;
	fma.rn.f32 	%f108, %f107, %f107, %f105;
	ld.global.f32 	%f109, [%rd17+-12];
	sub.f32 	%f110, %f109, %f15;
	fma.rn.f32 	%f111, %f110, %f110, %f108;
	ld.global.f32 	%f112, [%rd17+-8];
	sub.f32 	%f113, %f112, %f15;
	fma.rn.f32 	%f114, %f113, %f113, %f111;
	ld.global.f32 	%f115, [%rd17+-4];
	sub.f32 	%f116, %f115, %f15;
	fma.rn.f32 	%f117, %f116, %f116, %f114;
	ld.global.f32 	%f118, [%rd17];
	sub.f32 	%f119, %f118, %f15;
	fma.rn.f32 	%f120, %f119, %f119, %f117;
	ld.global.f32 	%f121, [%rd17+4];
	sub.f32 	%f122, %f121, %f15;
	fma.rn.f32 	%f123, %f122, %f122, %f120;
	ld.global.f32 	%f124, [%rd17+8];
	sub.f32 	%f125, %f124, %f15;
	fma.rn.f32 	%f126, %f125, %f125, %f123;
	ld.global.f32 	%f127, [%rd17+12];
	sub.f32 	%f128, %f127, %f15;
	fma.rn.f32 	%f129, %f128, %f128, %f126;
	ld.global.f32 	%f130, [%rd17+16];
	sub.f32 	%f131, %f130, %f15;
	fma.rn.f32 	%f132, %f131, %f131, %f129;
	ld.global.f32 	%f133, [%rd17+20];
	sub.f32 	%f134, %f133, %f15;
	fma.rn.f32 	%f135, %f134, %f134, %f132;
	ld.global.f32 	%f136, [%rd17+24];
	sub.f32 	%f137, %f136, %f15;
	fma.rn.f32 	%f138, %f137, %f137, %f135;
	ld.global.f32 	%f139, [%rd17+28];
	sub.f32 	%f140, %f139, %f15;
	fma.rn.f32 	%f207, %f140, %f140, %f138;
	add.s32 	%r66, %r66, 16;
	add.s32 	%r65, %r65, 16;
	setp.ne.s32 	%p13, %r66, 0;
	@%p13 bra 	$L__BB0_17;
$L__BB0_18:
	setp.eq.s32 	%p14, %r26, 0;
	@%p14 bra 	$L__BB0_27;
	and.b32  	%r34, %r47, 7;
	setp.lt.u32 	%p15, %r26, 8;
	@%p15 bra 	$L__BB0_21;
	add.s32 	%r54, %r68, %r25;
	mul.wide.s32 	%rd18, %r54, 4;
	add.s64 	%rd19, %rd1, %rd18;
	ld.global.f32 	%f142, [%rd19];
	sub.f32 	%f143, %f142, %f15;
	fma.rn.f32 	%f144, %f143, %f143, %f207;
	ld.global.f32 	%f145, [%rd19+4];
	sub.f32 	%f146, %f145, %f15;
	fma.rn.f32 	%f147, %f146, %f146, %f144;
	ld.global.f32 	%f148, [%rd19+8];
	sub.f32 	%f149, %f148, %f15;
	fma.rn.f32 	%f150, %f149, %f149, %f147;
	ld.global.f32 	%f151, [%rd19+12];
	sub.f32 	%f152, %f151, %f15;
	fma.rn.f32 	%f153, %f152, %f152, %f150;
	ld.global.f32 	%f154, [%rd19+16];
	sub.f32 	%f155, %f154, %f15;
	fma.rn.f32 	%f156, %f155, %f155, %f153;
	ld.global.f32 	%f157, [%rd19+20];
	sub.f32 	%f158, %f157, %f15;
	fma.rn.f32 	%f159, %f158, %f158, %f156;
	ld.global.f32 	%f160, [%rd19+24];
	sub.f32 	%f161, %f160, %f15;
	fma.rn.f32 	%f162, %f161, %f161, %f159;
	ld.global.f32 	%f163, [%rd19+28];
	sub.f32 	%f164, %f163, %f15;
	fma.rn.f32 	%f207, %f164, %f164, %f162;
	add.s32 	%r68, %r68, 8;
$L__BB0_21:
	setp.eq.s32 	%p16, %r34, 0;
	@%p16 bra 	$L__BB0_27;
	and.b32  	%r37, %r47, 3;
	setp.lt.u32 	%p17, %r34, 4;
	@%p17 bra 	$L__BB0_24;
	add.s32 	%r55, %r68, %r25;
	mul.wide.s32 	%rd20, %r55, 4;
	add.s64 	%rd21, %rd1, %rd20;
	ld.global.f32 	%f166, [%rd21];
	sub.f32 	%f167, %f166, %f15;
	fma.rn.f32 	%f168, %f167, %f167, %f207;
	ld.global.f32 	%f169, [%rd21+4];
	sub.f32 	%f170, %f169, %f15;
	fma.rn.f32 	%f171, %f170, %f170, %f168;
	ld.global.f32 	%f172, [%rd21+8];
	sub.f32 	%f173, %f172, %f15;
	fma.rn.f32 	%f174, %f173, %f173, %f171;
	ld.global.f32 	%f175, [%rd21+12];
	sub.f32 	%f176, %f175, %f15;
	fma.rn.f32 	%f207, %f176, %f176, %f174;
	add.s32 	%r68, %r68, 4;
$L__BB0_24:
	setp.eq.s32 	%p18, %r37, 0;
	@%p18 bra 	$L__BB0_27;
	add.s32 	%r71, %r68, %r25;
	neg.s32 	%r70, %r37;
$L__BB0_26:
	.pragma "nounroll";
	mul.wide.s32 	%rd22, %r71, 4;
	add.s64 	%rd23, %rd1, %rd22;
	ld.global.f32 	%f177, [%rd23];
	sub.f32 	%f178, %f177, %f15;
	fma.rn.f32 	%f207, %f178, %f178, %f207;
	add.s32 	%r71, %r71, 1;
	add.s32 	%r70, %r70, 1;
	setp.ne.s32 	%p19, %r70, 0;
	@%p19 bra 	$L__BB0_26;
$L__BB0_27:
	div.rn.f32 	%f179, %f207, %f14;
	st.shared.f32 	[_ZZ16layerNorm_kernelPfS_iiifS_S_E10s_variance], %f179;
$L__BB0_28:
	bar.sync 	0;
	setp.ge.s32 	%p20, %r3, %r47;
	@%p20 bra 	$L__BB0_30;
	mad.lo.s32 	%r56, %r46, %r1, %r2;
	mad.lo.s32 	%r57, %r56, %r47, %r3;
	mul.wide.s32 	%rd24, %r57, 4;
	add.s64 	%rd25, %rd1, %rd24;
	ld.global.f32 	%f180, [%rd25];
	ld.shared.f32 	%f181, [_ZZ16layerNorm_kernelPfS_iiifS_S_E6s_mean];
	sub.f32 	%f182, %f180, %f181;
	ld.shared.f32 	%f183, [_ZZ16layerNorm_kernelPfS_iiifS_S_E10s_variance];
	add.f32 	%f184, %f29, %f183;
	sqrt.rn.f32 	%f185, %f184;
	div.rn.f32 	%f186, %f182, %f185;
	cvta.to.global.u64 	%rd26, %rd5;
	mul.wide.u32 	%rd27, %r3, 4;
	add.s64 	%rd28, %rd26, %rd27;
	ld.global.f32 	%f187, [%rd28];
	cvta.to.global.u64 	%rd29, %rd6;
	add.s64 	%rd30, %rd29, %rd27;
	ld.global.f32 	%f188, [%rd30];
	fma.rn.f32 	%f189, %f187, %f186, %f188;
	cvta.to.global.u64 	%rd31, %rd4;
	add.s64 	%rd32, %rd31, %rd24;
	st.global.f32 	[%rd32], %f189;
$L__BB0_30:
	ret;

}


// ===== COMPILED SASS (sm_100) =====

	.target	sm_100

	.elftype	@"ET_EXEC"


//--------------------- .note.nv.tkinfo           --------------------------
	.section	.note.nv.tkinfo,"",@"SHT_NOTE"
	.sectionflags	@"SHF_NOTE_NV_TKINFO"
	.tkinfo
        /*0018*/ 	.word	0x00000002
        /*0030*/ 	.string	""
        /*0030*/ 	.string	"ptxas"
        /*0030*/ 	.string	"Cuda compilation tools, release 13.0, V13.0.88"
        /*0030*/ 	.string	"Build cuda_13.0.r13.0/compiler.36424714_0"
        /*0030*/ 	.string	"-arch sm_100 -m 64 "



//--------------------- .note.nv.cuinfo           --------------------------
	.section	.note.nv.cuinfo,"",@"SHT_NOTE"
	.sectionflags	@"SHF_NOTE_NV_CUINFO"
        /*0018*/ 	.short	0x0002
        /*001a*/ 	.short	0x0064
        /*001c*/ 	.short	0x0082
	.zero		2


//--------------------- .nv.info                  --------------------------
	.section	.nv.info,"",@"SHT_CUDA_INFO"
	.align	4


	//----- nvinfo : EIATTR_REGCOUNT
	.align		4
        /*0000*/ 	.byte	0x04, 0x2f
        /*0002*/ 	.short	(.L_1 - .L_0)
	.align		4
.L_0:
        /*0004*/ 	.word	index@(_Z16layerNorm_kernelPfS_iiifS_S_)
        /*0008*/ 	.word	0x00000020


	//----- nvinfo : EIATTR_FRAME_SIZE
	.align		4
.L_1:
        /*000c*/ 	.byte	0x04, 0x11
        /*000e*/ 	.short	(.L_3 - .L_2)
	.align		4
.L_2:
        /*0010*/ 	.word	index@($__internal_1_$__cuda_sm3x_div_rn_noftz_f32_slowpath)
        /*0014*/ 	.word	0x00000000


	//----- nvinfo : EIATTR_FRAME_SIZE
	.align		4
.L_3:
        /*0018*/ 	.byte	0x04, 0x11
        /*001a*/ 	.short	(.L_5 - .L_4)
	.align		4
.L_4:
        /*001c*/ 	.word	index@($__internal_0_$__cuda_sm20_sqrt_rn_f32_slowpath)
        /*0020*/ 	.word	0x00000000


	//----- nvinfo : EIATTR_FRAME_SIZE
	.align		4
.L_5:
        /*0024*/ 	.byte	0x04, 0x11
        /*0026*/ 	.short	(.L_7 - .L_6)
	.align		4
.L_6:
        /*0028*/ 	.word	index@(_Z16layerNorm_kernelPfS_iiifS_S_)
        /*002c*/ 	.word	0x00000000


	//----- nvinfo : EIATTR_MIN_STACK_SIZE
	.align		4
.L_7:
        /*0030*/ 	.byte	0x04, 0x12
        /*0032*/ 	.short	(.L_9 - .L_8)
	.align		4
.L_8:
        /*0034*/ 	.word	index@(_Z16layerNorm_kernelPfS_iiifS_S_)
        /*0038*/ 	.word	0x00000000
.L_9:


//--------------------- .nv.compat                --------------------------
	.section	.nv.compat,"",@"SHT_CUDA_COMPAT_INFO"
	.align	4
        /*0000*/ 	.byte	0x02, 0x09, 0x00, 0x00, 0x02, 0x02, 0x01, 0x00, 0x02, 0x05, 0x05, 0x00, 0x03, 0x07, 0x01, 0x01
        /*0010*/ 	.byte	0x02, 0x03, 0x00, 0x00, 0x02, 0x06, 0x01, 0x00, 0x04, 0x0b, 0x08, 0x00, 0x01, 0x00, 0x00, 0x00
        /*0020*/ 	.byte	0x00, 0x00, 0x00, 0x00


//--------------------- .nv.info._Z16layerNorm_kernelPfS_iiifS_S_ --------------------------
	.section	.nv.info._Z16layerNorm_kernelPfS_iiifS_S_,"",@"SHT_CUDA_INFO"
	.sectionflags	@""
	.align	4


	//----- nvinfo : EIATTR_CUDA_API_VERSION
	.align		4
        /*0000*/ 	.byte	0x04, 0x37
        /*0002*/ 	.short	(.L_11 - .L_10)
.L_10:
        /*0004*/ 	.word	0x00000082


	//----- nvinfo : EIATTR_KPARAM_INFO
	.align		4
.L_11:
        /*0008*/ 	.byte	0x04, 0x17
        /*000a*/ 	.short	(.L_13 - .L_12)
.L_12:
        /*000c*/ 	.word	0x00000000
        /*0010*/ 	.short	0x0007
        /*0012*/ 	.short	0x0028
        /*0014*/ 	.byte	0x00, 0xf5, 0x21, 0x00


	//----- nvinfo : EIATTR_KPARAM_INFO
	.align		4
.L_13:
        /*0018*/ 	.byte	0x04, 0x17
        /*001a*/ 	.short	(.L_15 - .L_14)
.L_14:
        /*001c*/ 	.word	0x00000000
        /*0020*/ 	.short	0x0006
        /*0022*/ 	.short	0x0020
        /*0024*/ 	.byte	0x00, 0xf5, 0x21, 0x00


	//----- nvinfo : EIATTR_KPARAM_INFO
	.align		4
.L_15:
        /*0028*/ 	.byte	0x04, 0x17
        /*002a*/ 	.short	(.L_17 - .L_16)
.L_16:
        /*002c*/ 	.word	0x00000000
        /*0030*/ 	.short	0x0005
        /*0032*/ 	.short	0x001c
        /*0034*/ 	.byte	0x00, 0xf0, 0x11, 0x00


	//----- nvinfo : EIATTR_KPARAM_INFO
	.align		4
.L_17:
        /*0038*/ 	.byte	0x04, 0x17
        /*003a*/ 	.short	(.L_19 - .L_18)
.L_18:
        /*003c*/ 	.word	0x00000000
        /*0040*/ 	.short	0x0004
        /*0042*/ 	.short	0x0018
        /*0044*/ 	.byte	0x00, 0xf0, 0x11, 0x00


	//----- nvinfo : EIATTR_KPARAM_INFO
	.align		4
.L_19:
        /*0048*/ 	.byte	0x04, 0x17
        /*004a*/ 	.short	(.L_21 - .L_20)
.L_20:
        /*004c*/ 	.word	0x00000000
        /*0050*/ 	.short	0x0003
        /*0052*/ 	.short	0x0014
        /*0054*/ 	.byte	0x00, 0xf0, 0x11, 0x00


	//----- nvinfo : EIATTR_KPARAM_INFO
	.align		4
.L_21:
        /*0058*/ 	.byte	0x04, 0x17
        /*005a*/ 	.short	(.L_23 - .L_22)
.L_22:
        /*005c*/ 	.word	0x00000000
        /*0060*/ 	.short	0x0002
        /*0062*/ 	.short	0x0010
        /*0064*/ 	.byte	0x00, 0xf0, 0x11, 0x00


	//----- nvinfo : EIATTR_KPARAM_INFO
	.align		4
.L_23:
        /*0068*/ 	.byte	0x04, 0x17
        /*006a*/ 	.short	(.L_25 - .L_24)
.L_24:
        /*006c*/ 	.word	0x00000000
        /*0070*/ 	.short	0x0001
        /*0072*/ 	.short	0x0008
        /*0074*/ 	.byte	0x00, 0xf5, 0x21, 0x00


	//----- nvinfo : EIATTR_KPARAM_INFO
	.align		4
.L_25:
        /*0078*/ 	.byte	0x04, 0x17
        /*007a*/ 	.short	(.L_27 - .L_26)
.L_26:
        /*007c*/ 	.word	0x00000000
        /*0080*/ 	.short	0x0000
        /*0082*/ 	.short	0x0000
        /*0084*/ 	.byte	0x00, 0xf5, 0x21, 0x00


	//----- nvinfo : EIATTR_SPARSE_MMA_MASK
	.align		4
.L_27:
        /*0088*/ 	.byte	0x03, 0x50
        /*008a*/ 	.short	0x0000


	//----- nvinfo : EIATTR_MAXREG_COUNT
	.align		4
        /*008c*/ 	.byte	0x03, 0x1b
        /*008e*/ 	.short	0x00ff


	//----- nvinfo : EIATTR_NUM_BARRIERS
	.align		4
        /*0090*/ 	.byte	0x02, 0x4c
        /*0092*/ 	.byte	0x01
	.zero		1


	//----- nvinfo : EIATTR_MERCURY_ISA_VERSION
	.align		4
        /*0094*/ 	.byte	0x03, 0x5f
        /*0096*/ 	.short	0x0101


	//----- nvinfo : EIATTR_VRC_CTA_INIT_COUNT
	.align		4
        /*0098*/ 	.byte	0x02, 0x4a
	.zero		1
	.zero		1


	//----- nvinfo : EIATTR_EXIT_INSTR_OFFSETS
	.align		4
        /*009c*/ 	.byte	0x04, 0x1c
        /*009e*/ 	.short	(.L_29 - .L_28)


	//   ....[0]....
.L_28:
        /*00a0*/ 	.word	0x000012a0


	//   ....[1]....
        /*00a4*/ 	.word	0x000015b0


	//----- nvinfo : EIATTR_CRS_STACK_SIZE
	.align		4
.L_29:
        /*00a8*/ 	.byte	0x04, 0x1e
        /*00aa*/ 	.short	(.L_31 - .L_30)
.L_30:
        /*00ac*/ 	.word	0x00000000


	//----- nvinfo : EIATTR_CBANK_PARAM_SIZE
	.align		4
.L_31:
        /*00b0*/ 	.byte	0x03, 0x19
        /*00b2*/ 	.short	0x0030


	//----- nvinfo : EIATTR_PARAM_CBANK
	.align		4
        /*00b4*/ 	.byte	0x04, 0x0a
        /*00b6*/ 	.short	(.L_33 - .L_32)
	.align		4
.L_32:
        /*00b8*/ 	.word	index@(.nv.constant0._Z16layerNorm_kernelPfS_iiifS_S_)
        /*00bc*/ 	.short	0x0380
        /*00be*/ 	.short	0x0030


	//----- nvinfo : EIATTR_SW_WAR
	.align		4
.L_33:
        /*00c0*/ 	.byte	0x04, 0x36
        /*00c2*/ 	.short	(.L_35 - .L_34)
.L_34:
        /*00c4*/ 	.word	0x00000008
.L_35:


//--------------------- .nv.callgraph             --------------------------
	.section	.nv.callgraph,"",@"SHT_CUDA_CALLGRAPH"
	.align	4
	.sectionentsize	8
	.align		4
        /*0000*/ 	.word	0x00000000
	.align		4
        /*0004*/ 	.word	0xffffffff
	.align		4
        /*0008*/ 	.word	0x00000000
	.align		4
        /*000c*/ 	.word	0xfffffffe
	.align		4
        /*0010*/ 	.word	0x00000000
	.align		4
        /*0014*/ 	.word	0xfffffffd
	.align		4
        /*0018*/ 	.word	0x00000000
	.align		4
        /*001c*/ 	.word	0xfffffffc


//--------------------- .text._Z16layerNorm_kernelPfS_iiifS_S_ --------------------------
	.section	.text._Z16layerNorm_kernelPfS_iiifS_S_,"ax",@progbits
	.align	128
        .global         _Z16layerNorm_kernelPfS_iiifS_S_
        .type           _Z16layerNorm_kernelPfS_iiifS_S_,@function
        .size           _Z16layerNorm_kernelPfS_iiifS_S_,(.L_x_35 - _Z16layerNorm_kernelPfS_iiifS_S_)
        .other          _Z16layerNorm_kernelPfS_iiifS_S_,@"STO_CUDA_ENTRY STV_DEFAULT"
_Z16layerNorm_kernelPfS_iiifS_S_:
.text._Z16layerNorm_kernelPfS_iiifS_S_:
[----:B------:R-:W-:Y:S01]  /*0000*/  LDC R1, c[0x0][0x37c] ;  /* 0x0000df00ff017b82 */ /* 0x000fe20000000800 */
[----:B------:R-:W0:Y:S07]  /*0010*/  S2R R4, SR_TID.X ;  /* 0x0000000000047919 */ /* 0x000e2e0000002100 */
[----:B------:R-:W1:Y:S01]  /*0020*/  S2UR UR6, SR_CTAID.X ;  /* 0x00000000000679c3 */ /* 0x000e620000002500 */
[----:B------:R-:W2:Y:S01]  /*0030*/  LDCU.64 UR12, c[0x0][0x358] ;  /* 0x00006b00ff0c77ac */ /* 0x000ea20008000a00 */
[----:B------:R-:W-:Y:S06]  /*0040*/  BSSY.RECONVERGENT B0, `(.L_x_0) ;  /* 0x0000122000007945 */ /* 0x000fec0003800200 */
[----:B------:R-:W3:Y:S01]  /*0050*/  S2UR UR7, SR_CTAID.Y ;  /* 0x00000000000779c3 */ /* 0x000ee20000002600 */
[----:B0-----:R-:W-:-:S13]  /*0060*/  ISETP.NE.AND P0, PT, R4, RZ, PT ;  /* 0x000000ff0400720c */ /* 0x001fda0003f05270 */
[----:B-123--:R-:W-:Y:S05]  /*0070*/  @P0 BRA `(.L_x_1) ;  /* 0x0000001000780947 */ /* 0x00efea0003800000 */
[----:B------:R-:W0:Y:S01]  /*0080*/  LDC R5, c[0x0][0x398] ;  /* 0x0000e600ff057b82 */ /* 0x000e220000000800 */
[----:B------:R-:W-:Y:S01]  /*0090*/  HFMA2 R6, -RZ, RZ, 0, 0 ;  /* 0x00000000ff067431 */ /* 0x000fe200000001ff */
[----:B0-----:R-:W-:-:S13]  /*00a0*/  ISETP.GE.AND P2, PT, R5, 0x1, PT ;  /* 0x000000010500780c */ /* 0x001fda0003f46270 */
[----:B------:R-:W-:Y:S05]  /*00b0*/  @!P2 BRA `(.L_x_2) ;  /* 0x0000000400aca947 */ /* 0x000fea0003800000 */
[----:B------:R-:W0:Y:S01]  /*00c0*/  LDCU UR4, c[0x0][0x394] ;  /* 0x00007280ff0477ac */ /* 0x000e220008000800 */
[C---:B------:R-:W-:Y:S02]  /*00d0*/  ISETP.GE.U32.AND P0, PT, R5.reuse, 0x10, PT ;  /* 0x000000100500780c */ /* 0x040fe40003f06070 */
[----:B------:R-:W-:Y:S02]  /*00e0*/  CS2R R6, SRZ ;  /* 0x0000000000067805 */ /* 0x000fe4000001ff00 */
[----:B------:R-:W-:-:S04]  /*00f0*/  LOP3.LUT R23, R5, 0xf, RZ, 0xc0, !PT ;  /* 0x0000000f05177812 */ /* 0x000fc800078ec0ff */
[----:B------:R-:W-:Y:S01]  /*0100*/  ISETP.NE.AND P1, PT, R23, RZ, PT ;  /* 0x000000ff1700720c */ /* 0x000fe20003f25270 */
[----:B0-----:R-:W-:-:S06]  /*0110*/  UIMAD UR4, UR6, UR4, UR7 ;  /* 0x00000004060472a4 */ /* 0x001fcc000f8e0207 */
[----:B------:R-:W-:Y:S01]  /*0120*/  IMAD R0, R5, UR4, RZ ;  /* 0x0000000405007c24 */ /* 0x000fe2000f8e02ff */
[----:B------:R-:W-:Y:S06]  /*0130*/  @!P0 BRA `(.L_x_3) ;  /* 0x0000000000b88947 */ /* 0x000fec0003800000 */
[----:B------:R-:W0:Y:S01]  /*0140*/  LDCU.64 UR4, c[0x0][0x380] ;  /* 0x00007000ff0477ac */ /* 0x000e220008000a00 */
[----:B------:R-:W-:Y:S02]  /*0150*/  LOP3.LUT R7, R5, 0x7ffffff0, RZ, 0xc0, !PT ;  /* 0x7ffffff005077812 */ /* 0x000fe400078ec0ff */
[----:B------:R-:W-:Y:S02]  /*0160*/  MOV R6, RZ ;  /* 0x000000ff00067202 */ /* 0x000fe40000000f00 */
[----:B------:R-:W-:Y:S02]  /*0170*/  MOV R8, R0 ;  /* 0x0000000000087202 */ /* 0x000fe40000000f00 */
[----:B------:R-:W-:Y:S01]  /*0180*/  IADD3 R25, PT, PT, -R7, RZ, RZ ;  /* 0x000000ff07197210 */ /* 0x000fe20007ffe1ff */
[----:B0-----:R-:W-:-:S04]  /*0190*/  UIADD3 UR4, UP0, UPT, UR4, 0x20, URZ ;  /* 0x0000002004047890 */ /* 0x001fc8000ff1e0ff */
[----:B------:R-:W-:-:S12]  /*01a0*/  UIADD3.X UR5, UPT, UPT, URZ, UR5, URZ, UP0, !UPT ;  /* 0x00000005ff057290 */ /* 0x000fd800087fe4ff */
.L_x_4:
[----:B------:R-:W-:Y:S02]  /*01b0*/  MOV R2, UR4 ;  /* 0x0000000400027c02 */ /* 0x000fe40008000f00 */
[----:B------:R-:W-:-:S03]  /*01c0*/  MOV R3, UR5 ;  /* 0x0000000500037c02 */ /* 0x000fc60008000f00 */
[----:B------:R-:W-:-:S05]  /*01d0*/  IMAD.WIDE R2, R8, 0x4, R2 ;  /* 0x0000000408027825 */ /* 0x000fca00078e0202 */
[----:B------:R-:W2:Y:S04]  /*01e0*/  LDG.E R21, desc[UR12][R2.64+-0x20] ;  /* 0xffffe00c02157981 */ /* 0x000ea8000c1e1900 */
[----:B------:R-:W3:Y:S04]  /*01f0*/  LDG.E R22, desc[UR12][R2.64+-0x1c] ;  /* 0xffffe40c02167981 */ /* 0x000ee8000c1e1900 */
[----:B------:R-:W4:Y:S04]  /*0200*/  LDG.E R24, desc[UR12][R2.64+-0x18] ;  /* 0xffffe80c02187981 */ /* 0x000f28000c1e1900 */
[----:B------:R-:W5:Y:S04]  /*0210*/  LDG.E R26, desc[UR12][R2.64+-0x14] ;  /* 0xffffec0c021a7981 */ /* 0x000f68000c1e1900 */
        /* <DEDUP_REMOVED lines=11> */
[----:B------:R-:W5:Y:S01]  /*02d0*/  LDG.E R20, desc[UR12][R2.64+0x1c] ;  /* 0x00001c0c02147981 */ /* 0x000f62000c1e1900 */
[----:B------:R-:W-:-:S02]  /*02e0*/  IADD3 R25, PT, PT, R25, 0x10, RZ ;  /* 0x0000001019197810 */ /* 0x000fc40007ffe0ff */
[----:B------:R-:W-:Y:S02]  /*02f0*/  IADD3 R8, PT, PT, R8, 0x10, RZ ;  /* 0x0000001008087810 */ /* 0x000fe40007ffe0ff */
[----:B------:R-:W-:Y:S01]  /*0300*/  ISETP.NE.AND P0, PT, R25, RZ, PT ;  /* 0x000000ff1900720c */ /* 0x000fe20003f05270 */
[----:B--2---:R-:W-:-:S04]  /*0310*/  FADD R21, R21, R6 ;  /* 0x0000000615157221 */ /* 0x004fc80000000000 */
[----:B---3--:R-:W-:-:S04]  /*0320*/  FADD R21, R21, R22 ;  /* 0x0000001615157221 */ /* 0x008fc80000000000 */
[----:B----4-:R-:W-:-:S04]  /*0330*/  FADD R21, R21, R24 ;  /* 0x0000001815157221 */ /* 0x010fc80000000000 */
[----:B-----5:R-:W-:-:S04]  /*0340*/  FADD R26, R21, R26 ;  /* 0x0000001a151a7221 */ /* 0x020fc80000000000 */
[----:B------:R-:W-:-:S04]  /*0350*/  FADD R19, R26, R19 ;  /* 0x000000131a137221 */ /* 0x000fc80000000000 */
        /* <DEDUP_REMOVED lines=10> */
[----:B------:R-:W-:Y:S01]  /*0400*/  FADD R6, R9, R20 ;  /* 0x0000001409067221 */ /* 0x000fe20000000000 */
[----:B------:R-:W-:Y:S06]  /*0410*/  @P0 BRA `(.L_x_4) ;  /* 0xfffffffc00640947 */ /* 0x000fec000383ffff */
.L_x_3:
[----:B------:R-:W-:Y:S05]  /*0420*/  @!P1 BRA `(.L_x_2) ;  /* 0x0000000000d09947 */ /* 0x000fea0003800000 */
[----:B------:R-:W-:Y:S02]  /*0430*/  ISETP.GE.U32.AND P0, PT, R23, 0x8, PT ;  /* 0x000000081700780c */ /* 0x000fe40003f06070 */
[----:B------:R-:W-:-:S04]  /*0440*/  LOP3.LUT R12, R5, 0x7, RZ, 0xc0, !PT ;  /* 0x00000007050c7812 */ /* 0x000fc800078ec0ff */
[----:B------:R-:W-:-:S07]  /*0450*/  ISETP.NE.AND P1, PT, R12, RZ, PT ;  /* 0x000000ff0c00720c */ /* 0x000fce0003f25270 */
[----:B------:R-:W-:Y:S06]  /*0460*/  @!P0 BRA `(.L_x_5) ;  /* 0x0000000000508947 */ /* 0x000fec0003800000 */
[----:B------:R-:W0:Y:S01]  /*0470*/  LDC.64 R2, c[0x0][0x380] ;  /* 0x0000e000ff027b82 */ /* 0x000e220000000a00 */
[----:B------:R-:W-:-:S05]  /*0480*/  IADD3 R9, PT, PT, R0, R7, RZ ;  /* 0x0000000700097210 */ /* 0x000fca0007ffe0ff */
[----:B0-----:R-:W-:-:S05]  /*0490*/  IMAD.WIDE R2, R9, 0x4, R2 ;  /* 0x0000000409027825 */ /* 0x001fca00078e0202 */
[----:B------:R-:W2:Y:S04]  /*04a0*/  LDG.E R9, desc[UR12][R2.64] ;  /* 0x0000000c02097981 */ /* 0x000ea8000c1e1900 */
[----:B------:R-:W3:Y:S04]  /*04b0*/  LDG.E R8, desc[UR12][R2.64+0x4] ;  /* 0x0000040c02087981 */ /* 0x000ee8000c1e1900 */
[----:B------:R-:W4:Y:S04]  /*04c0*/  LDG.E R11, desc[UR12][R2.64+0x8] ;  /* 0x0000080c020b7981 */ /* 0x000f28000c1e1900 */
[----:B------:R-:W5:Y:S04]  /*04d0*/  LDG.E R13, desc[UR12][R2.64+0xc] ;  /* 0x00000c0c020d7981 */ /* 0x000f68000c1e1900 */
[----:B------:R-:W5:Y:S04]  /*04e0*/  LDG.E R15, desc[UR12][R2.64+0x10] ;  /* 0x0000100c020f7981 */ /* 0x000f68000c1e1900 */
[----:B------:R-:W5:Y:S04]  /*04f0*/  LDG.E R17, desc[UR12][R2.64+0x14] ;  /* 0x0000140c02117981 */ /* 0x000f68000c1e1900 */
[----:B------:R-:W5:Y:S04]  /*0500*/  LDG.E R19, desc[UR12][R2.64+0x18] ;  /* 0x0000180c02137981 */ /* 0x000f68000c1e1900 */
[----:B------:R-:W5:Y:S01]  /*0510*/  LDG.E R21, desc[UR12][R2.64+0x1c] ;  /* 0x00001c0c02157981 */ /* 0x000f62000c1e1900 */
[----:B------:R-:W-:Y:S01]  /*0520*/  IADD3 R7, PT, PT, R7, 0x8, RZ ;  /* 0x0000000807077810 */ /* 0x000fe20007ffe0ff */
[----:B--2---:R-:W-:-:S04]  /*0530*/  FADD R9, R6, R9 ;  /* 0x0000000906097221 */ /* 0x004fc80000000000 */
[----:B---3--:R-:W-:-:S04]  /*0540*/  FADD R8, R9, R8 ;  /* 0x0000000809087221 */ /* 0x008fc80000000000 */
[----:B----4-:R-:W-:-:S04]  /*0550*/  FADD R8, R8, R11 ;  /* 0x0000000b08087221 */ /* 0x010fc80000000000 */
[----:B-----5:R-:W-:-:S04]  /*0560*/  FADD R8, R8, R13 ;  /* 0x0000000d08087221 */ /* 0x020fc80000000000 */
[----:B------:R-:W-:-:S04]  /*0570*/  FADD R8, R8, R15 ;  /* 0x0000000f08087221 */ /* 0x000fc80000000000 */
[----:B------:R-:W-:-:S04]  /*0580*/  FADD R8, R8, R17 ;  /* 0x0000001108087221 */ /* 0x000fc80000000000 */
[----:B------:R-:W-:-:S04]  /*0590*/  FADD R8, R8, R19 ;  /* 0x0000001308087221 */ /* 0x000fc80000000000 */
[----:B------:R-:W-:-:S07]  /*05a0*/  FADD R6, R8, R21 ;  /* 0x0000001508067221 */ /* 0x000fce0000000000 */
.L_x_5:
        /* <DEDUP_REMOVED lines=11> */
[----:B------:R-:W5:Y:S01]  /*0660*/  LDG.E R13, desc[UR12][R2.64+0xc] ;  /* 0x00000c0c020d7981 */ /* 0x000f62000c1e1900 */
[----:B------:R-:W-:Y:S01]  /*0670*/  IADD3 R7, PT, PT, R7, 0x4, RZ ;  /* 0x0000000407077810 */ /* 0x000fe20007ffe0ff */
[----:B--2---:R-:W-:-:S04]  /*0680*/  FADD R9, R6, R9 ;  /* 0x0000000906097221 */ /* 0x004fc80000000000 */
[----:B---3--:R-:W-:-:S04]  /*0690*/  FADD R8, R9, R8 ;  /* 0x0000000809087221 */ /* 0x008fc80000000000 */
[----:B----4-:R-:W-:-:S04]  /*06a0*/  FADD R8, R8, R11 ;  /* 0x0000000b08087221 */ /* 0x010fc80000000000 */
[----:B-----5:R-:W-:-:S07]  /*06b0*/  FADD R6, R8, R13 ;  /* 0x0000000d08067221 */ /* 0x020fce0000000000 */
.L_x_6:
[----:B------:R-:W-:Y:S05]  /*06c0*/  @!P1 BRA `(.L_x_2) ;  /* 0x0000000000289947 */ /* 0x000fea0003800000 */
[----:B------:R-:W0:Y:S01]  /*06d0*/  LDC.64 R8, c[0x0][0x380] ;  /* 0x0000e000ff087b82 */ /* 0x000e220000000a00 */
[----:B------:R-:W-:Y:S02]  /*06e0*/  IADD3 R7, PT, PT, R0, R7, RZ ;  /* 0x0000000700077210 */ /* 0x000fe40007ffe0ff */
[----:B------:R-:W-:-:S07]  /*06f0*/  IADD3 R10, PT, PT, -R10, RZ, RZ ;  /* 0x000000ff0a0a7210 */ /* 0x000fce0007ffe1ff */
.L_x_7:
[----:B0-----:R-:W-:-:S06]  /*0700*/  IMAD.WIDE R2, R7, 0x4, R8 ;  /* 0x0000000407027825 */ /* 0x001fcc00078e0208 */
[----:B------:R-:W2:Y:S01]  /*0710*/  LDG.E R3, desc[UR12][R2.64] ;  /* 0x0000000c02037981 */ /* 0x000ea2000c1e1900 */
[----:B------:R-:W-:Y:S02]  /*0720*/  IADD3 R10, PT, PT, R10, 0x1, RZ ;  /* 0x000000010a0a7810 */ /* 0x000fe40007ffe0ff */
[----:B------:R-:W-:Y:S02]  /*0730*/  IADD3 R7, PT, PT, R7, 0x1, RZ ;  /* 0x0000000107077810 */ /* 0x000fe40007ffe0ff */
[----:B------:R-:W-:Y:S01]  /*0740*/  ISETP.NE.AND P0, PT, R10, RZ, PT ;  /* 0x000000ff0a00720c */ /* 0x000fe20003f05270 */
[----:B--2---:R-:W-:-:S12]  /*0750*/  FADD R6, R3, R6 ;  /* 0x0000000603067221 */ /* 0x004fd80000000000 */
[----:B------:R-:W-:Y:S05]  /*0760*/  @P0 BRA `(.L_x_7) ;  /* 0xfffffffc00e40947 */ /* 0x000fea000383ffff */
.L_x_2:
[----:B------:R-:W-:-:S04]  /*0770*/  I2FP.F32.S32 R5, R5 ;  /* 0x0000000500057245 */ /* 0x000fc80000201400 */
[----:B------:R-:W0:Y:S08]  /*0780*/  MUFU.RCP R0, R5 ;  /* 0x0000000500007308 */ /* 0x000e300000001000 */
[----:B------:R-:W1:Y:S01]  /*0790*/  FCHK P0, R6, R5 ;  /* 0x0000000506007302 */ /* 0x000e620000000000 */
[----:B0-----:R-:W-:-:S04]  /*07a0*/  FFMA R3, -R5, R0, 1 ;  /* 0x3f80000005037423 */ /* 0x001fc80000000100 */
[----:B------:R-:W-:-:S04]  /*07b0*/  FFMA R0, R0, R3, R0 ;  /* 0x0000000300007223 */ /* 0x000fc80000000000 */
[----:B------:R-:W-:-:S04]  /*07c0*/  FFMA R3, R0, R6, RZ ;  /* 0x0000000600037223 */ /* 0x000fc800000000ff */
[----:B------:R-:W-:-:S04]  /*07d0*/  FFMA R2, -R5, R3, R6 ;  /* 0x0000000305027223 */ /* 0x000fc80000000106 */
[----:B------:R-:W-:Y:S01]  /*07e0*/  FFMA R0, R0, R2, R3 ;  /* 0x0000000200007223 */ /* 0x000fe20000000003 */
[----:B-1----:R-:W-:Y:S06]  /*07f0*/  @!P0 BRA `(.L_x_8) ;  /* 0x0000000000108947 */ /* 0x002fec0003800000 */
[----:B------:R-:W-:Y:S02]  /*0800*/  MOV R0, R6 ;  /* 0x0000000600007202 */ /* 0x000fe40000000f00 */
[----:B------:R-:W-:Y:S02]  /*0810*/  MOV R3, R5 ;  /* 0x0000000500037202 */ /* 0x000fe40000000f00 */
[----:B------:R-:W-:-:S07]  /*0820*/  MOV R2, 0x840 ;  /* 0x0000084000027802 */ /* 0x000fce0000000f00 */
[----:B------:R-:W-:Y:S05]  /*0830*/  CALL.REL.NOINC `($__internal_1_$__cuda_sm3x_div_rn_noftz_f32_slowpath) ;  /* 0x0000000c00bc7944 */ /* 0x000fea0003c00000 */
.L_x_8:
[----:B------:R-:W0:Y:S01]  /*0840*/  S2UR UR5, SR_CgaCtaId ;  /* 0x00000000000579c3 */ /* 0x000e220000008800 */
[----:B------:R-:W-:Y:S01]  /*0850*/  UMOV UR4, 0x400 ;  /* 0x0000040000047882 */ /* 0x000fe20000000000 */
[----:B------:R-:W-:Y:S01]  /*0860*/  HFMA2 R6, -RZ, RZ, 0, 0 ;  /* 0x00000000ff067431 */ /* 0x000fe200000001ff */
[----:B0-----:R-:W-:-:S09]  /*0870*/  ULEA UR4, UR5, UR4, 0x18 ;  /* 0x0000000405047291 */ /* 0x001fd2000f8ec0ff */
[----:B------:R0:W-:Y:S01]  /*0880*/  STS [UR4], R0 ;  /* 0x00000000ff007988 */ /* 0x0001e20008000804 */
[----:B------:R-:W-:Y:S05]  /*0890*/  @!P2 BRA `(.L_x_9) ;  /* 0x000000080028a947 */ /* 0x000fea0003800000 */
[----:B------:R-:W1:Y:S01]  /*08a0*/  LDCU UR5, c[0x0][0x398] ;  /* 0x00007300ff0577ac */ /* 0x000e620008000800 */
[----:B------:R-:W-:Y:S01]  /*08b0*/  CS2R R6, SRZ ;  /* 0x0000000000067805 */ /* 0x000fe2000001ff00 */
[----:B------:R-:W2:Y:S01]  /*08c0*/  LDCU UR4, c[0x0][0x394] ;  /* 0x00007280ff0477ac */ /* 0x000ea20008000800 */
[----:B-1----:R-:W-:Y:S02]  /*08d0*/  UISETP.GE.U32.AND UP1, UPT, UR5, 0x10, UPT ;  /* 0x000000100500788c */ /* 0x002fe4000bf26070 */
[----:B------:R-:W-:Y:S02]  /*08e0*/  ULOP3.LUT UR9, UR5, 0xf, URZ, 0xc0, !UPT ;  /* 0x0000000f05097892 */ /* 0x000fe4000f8ec0ff */
[----:B--2---:R-:W-:Y:S02]  /*08f0*/  UIMAD UR4, UR6, UR4, UR7 ;  /* 0x00000004060472a4 */ /* 0x004fe4000f8e0207 */
[----:B------:R-:W-:Y:S02]  /*0900*/  UISETP.NE.AND UP0, UPT, UR9, URZ, UPT ;  /* 0x000000ff0900728c */ /* 0x000fe4000bf05270 */
[----:B------:R-:W-:Y:S01]  /*0910*/  UIMAD UR8, UR4, UR5, URZ ;  /* 0x00000005040872a4 */ /* 0x000fe2000f8e02ff */
[----:B------:R-:W-:Y:S11]  /*0920*/  BRA.U !UP1, `(.L_x_10) ;  /* 0x0000000109fc7547 */ /* 0x000ff6000b800000 */
[----:B------:R-:W1:Y:S01]  /*0930*/  LDCU.64 UR10, c[0x0][0x380] ;  /* 0x00007000ff0a77ac */ /* 0x000e620008000a00 */
[----:B------:R-:W-:Y:S02]  /*0940*/  MOV R6, RZ ;  /* 0x000000ff00067202 */ /* 0x000fe40000000f00 */
[----:B------:R-:W-:Y:S01]  /*0950*/  MOV R8, UR8 ;  /* 0x0000000800087c02 */ /* 0x000fe20008000f00 */
[----:B------:R-:W-:-:S04]  /*0960*/  ULOP3.LUT UR14, UR5, 0x7ffffff0, URZ, 0xc0, !UPT ;  /* 0x7ffffff0050e7892 */ /* 0x000fc8000f8ec0ff */
[----:B------:R-:W-:Y:S02]  /*0970*/  UIADD3 UR4, UPT, UPT, -UR14, URZ, URZ ;  /* 0x000000ff0e047290 */ /* 0x000fe4000fffe1ff */
[----:B------:R-:W-:Y:S01]  /*0980*/  MOV R7, UR14 ;  /* 0x0000000e00077c02 */ /* 0x000fe20008000f00 */
[----:B-1----:R-:W-:-:S04]  /*0990*/  UIADD3 UR10, UP1, UPT, UR10, 0x20, URZ ;  /* 0x000000200a0a7890 */ /* 0x002fc8000ff3e0ff */
[----:B------:R-:W-:-:S12]  /*09a0*/  UIADD3.X UR11, UPT, UPT, URZ, UR11, URZ, UP1, !UPT ;  /* 0x0000000bff0b7290 */ /* 0x000fd80008ffe4ff */
.L_x_11:
        /* <DEDUP_REMOVED lines=19> */
[----:B------:R-:W-:Y:S01]  /*0ae0*/  UIADD3 UR4, UPT, UPT, UR4, 0x10, URZ ;  /* 0x0000001004047890 */ /* 0x000fe2000fffe0ff */
[----:B------:R-:W-:-:S03]  /*0af0*/  IADD3 R8, PT, PT, R8, 0x10, RZ ;  /* 0x0000001008087810 */ /* 0x000fc60007ffe0ff */
[----:B------:R-:W-:Y:S01]  /*0b00*/  UISETP.NE.AND UP1, UPT, UR4, URZ, UPT ;  /* 0x000000ff0400728c */ /* 0x000fe2000bf25270 */
[----:B--2---:R-:W-:-:S04]  /*0b10*/  FADD R14, R14, -R0 ;  /* 0x800000000e0e7221 */ /* 0x004fc80000000000 */
[----:B------:R-:W-:Y:S01]  /*0b20*/  FFMA R6, R14, R14, R6 ;  /* 0x0000000e0e067223 */ /* 0x000fe20000000006 */
[--C-:B---3--:R-:W-:Y:S01]  /*0b30*/  FADD R16, R16, -R0.reuse ;  /* 0x8000000010107221 */ /* 0x108fe20000000000 */
[----:B----4-:R-:W-:-:S03]  /*0b40*/  FADD R18, R18, -R0 ;  /* 0x8000000012127221 */ /* 0x010fc60000000000 */
[----:B------:R-:W-:Y:S01]  /*0b50*/  FFMA R6, R16, R16, R6 ;  /* 0x0000001010067223 */ /* 0x000fe20000000006 */
[----:B-----5:R-:W-:-:S03]  /*0b60*/  FADD R10, R10, -R0 ;  /* 0x800000000a0a7221 */ /* 0x020fc60000000000 */
[----:B------:R-:W-:Y:S01]  /*0b70*/  FFMA R6, R18, R18, R6 ;  /* 0x0000001212067223 */ /* 0x000fe20000000006 */
[----:B------:R-:W-:-:S03]  /*0b80*/  FADD R29, R29, -R0 ;  /* 0x800000001d1d7221 */ /* 0x000fc60000000000 */
        /* <DEDUP_REMOVED lines=22> */
[----:B------:R-:W-:-:S04]  /*0cf0*/  FFMA R6, R9, R9, R6 ;  /* 0x0000000909067223 */ /* 0x000fc80000000006 */
[----:B------:R-:W-:Y:S01]  /*0d00*/  FFMA R6, R3, R3, R6 ;  /* 0x0000000303067223 */ /* 0x000fe20000000006 */
[----:B------:R-:W-:Y:S06]  /*0d10*/  BRA.U UP1, `(.L_x_11) ;  /* 0xfffffffd01247547 */ /* 0x000fec000b83ffff */
.L_x_10:
[----:B------:R-:W-:Y:S05]  /*0d20*/  BRA.U !UP0, `(.L_x_9) ;  /* 0x0000000508047547 */ /* 0x000fea000b800000 */
[----:B------:R-:W-:Y:S02]  /*0d30*/  UISETP.GE.U32.AND UP0, UPT, UR9, 0x8, UPT ;  /* 0x000000080900788c */ /* 0x000fe4000bf06070 */
[----:B------:R-:W-:-:S04]  /*0d40*/  ULOP3.LUT UR10, UR5, 0x7, URZ, 0xc0, !UPT ;  /* 0x00000007050a7892 */ /* 0x000fc8000f8ec0ff */
[----:B------:R-:W-:-:S03]  /*0d50*/  UISETP.NE.AND UP1, UPT, UR10, URZ, UPT ;  /* 0x000000ff0a00728c */ /* 0x000fc6000bf25270 */
[----:B------:R-:W-:Y:S08]  /*0d60*/  BRA.U !UP0, `(.L_x_12) ;  /* 0x0000000108707547 */ /* 0x000ff0000b800000 */
[----:B------:R-:W1:Y:S01]  /*0d70*/  LDC.64 R2, c[0x0][0x380] ;  /* 0x0000e000ff027b82 */ /* 0x000e620000000a00 */
[----:B------:R-:W-:-:S05]  /*0d80*/  IADD3 R9, PT, PT, R7, UR8, RZ ;  /* 0x0000000807097c10 */ /* 0x000fca000fffe0ff */
[----:B-1----:R-:W-:-:S05]  /*0d90*/  IMAD.WIDE R2, R9, 0x4, R2 ;  /* 0x0000000409027825 */ /* 0x002fca00078e0202 */
        /* <DEDUP_REMOVED lines=24> */
[----:B------:R-:W-:-:S07]  /*0f20*/  FFMA R6, R23, R23, R6 ;  /* 0x0000001717067223 */ /* 0x000fce0000000006 */
.L_x_12:
        /* <DEDUP_REMOVED lines=19> */
[----:B------:R-:W-:-:S04]  /*1060*/  FFMA R6, R13, R13, R6 ;  /* 0x0000000d0d067223 */ /* 0x000fc80000000006 */
[----:B------:R-:W-:-:S07]  /*1070*/  FFMA R6, R15, R15, R6 ;  /* 0x0000000f0f067223 */ /* 0x000fce0000000006 */
.L_x_13:
[----:B------:R-:W-:Y:S05]  /*1080*/  BRA.U !UP1, `(.L_x_9) ;  /* 0x00000001092c7547 */ /* 0x000fea000b800000 */
[----:B------:R-:W1:Y:S01]  /*1090*/  LDC.64 R8, c[0x0][0x380] ;  /* 0x0000e000ff087b82 */ /* 0x000e620000000a00 */
[----:B------:R-:W-:Y:S01]  /*10a0*/  IADD3 R7, PT, PT, R7, UR8, RZ ;  /* 0x0000000807077c10 */ /* 0x000fe2000fffe0ff */
[----:B------:R-:W-:-:S12]  /*10b0*/  UIADD3 UR4, UPT, UPT, -UR4, URZ, URZ ;  /* 0x000000ff04047290 */ /* 0x000fd8000fffe1ff */
.L_x_14:
[----:B-1----:R-:W-:-:S06]  /*10c0*/  IMAD.WIDE R2, R7, 0x4, R8 ;  /* 0x0000000407027825 */ /* 0x002fcc00078e0208 */
[----:B------:R-:W2:Y:S01]  /*10d0*/  LDG.E R3, desc[UR12][R2.64] ;  /* 0x0000000c02037981 */ /* 0x000ea2000c1e1900 */
[----:B------:R-:W-:Y:S01]  /*10e0*/  UIADD3 UR4, UPT, UPT, UR4, 0x1, URZ ;  /* 0x0000000104047890 */ /* 0x000fe2000fffe0ff */
[----:B------:R-:W-:-:S03]  /*10f0*/  IADD3 R7, PT, PT, R7, 0x1, RZ ;  /* 0x0000000107077810 */ /* 0x000fc60007ffe0ff */
[----:B------:R-:W-:Y:S01]  /*1100*/  UISETP.NE.AND UP0, UPT, UR4, URZ, UPT ;  /* 0x000000ff0400728c */ /* 0x000fe2000bf05270 */
[----:B--2---:R-:W-:-:S04]  /*1110*/  FADD R11, R3, -R0 ;  /* 0x80000000030b7221 */ /* 0x004fc80000000000 */
[----:B------:R-:W-:-:S04]  /*1120*/  FFMA R6, R11, R11, R6 ;  /* 0x0000000b0b067223 */ /* 0x000fc80000000006 */
[----:B------:R-:W-:Y:S05]  /*1130*/  BRA.U UP0, `(.L_x_14) ;  /* 0xfffffffd00e07547 */ /* 0x000fea000b83ffff */
.L_x_9:
[----:B0-----:R-:W0:Y:S01]  /*1140*/  MUFU.RCP R0, R5 ;  /* 0x0000000500007308 */ /* 0x001e220000001000 */
[----:B------:R-:W-:Y:S07]  /*1150*/  BSSY.RECONVERGENT B1, `(.L_x_15) ;  /* 0x000000c000017945 */ /* 0x000fee0003800200 */
        /* <DEDUP_REMOVED lines=11> */
.L_x_16:
[----:B------:R-:W-:Y:S05]  /*1210*/  BSYNC.RECONVERGENT B1 ;  /* 0x0000000000017941 */ /* 0x000fea0003800200 */
.L_x_15:
[----:B------:R-:W0:Y:S01]  /*1220*/  S2UR UR5, SR_CgaCtaId ;  /* 0x00000000000579c3 */ /* 0x000e220000008800 */
[----:B------:R-:W-:Y:S02]  /*1230*/  UMOV UR4, 0x400 ;  /* 0x0000040000047882 */ /* 0x000fe40000000000 */
[----:B0-----:R-:W-:-:S09]  /*1240*/  ULEA UR4, UR5, UR4, 0x18 ;  /* 0x0000000405047291 */ /* 0x001fd2000f8ec0ff */
[----:B------:R0:W-:Y:S03]  /*1250*/  STS [UR4+0x4], R0 ;  /* 0x00000400ff007988 */ /* 0x0001e60008000804 */
.L_x_1:
[----:B------:R-:W-:Y:S05]  /*1260*/  BSYNC.RECONVERGENT B0 ;  /* 0x0000000000007941 */ /* 0x000fea0003800200 */
.L_x_0:
[----:B------:R-:W1:Y:S08]  /*1270*/  LDC R5, c[0x0][0x398] ;  /* 0x0000e600ff057b82 */ /* 0x000e700000000800 */
[----:B------:R-:W-:Y:S01]  /*1280*/  BAR.SYNC.DEFER_BLOCKING 0x0 ;  /* 0x0000000000007b1d */ /* 0x000fe20000010000 */
[----:B-1----:R-:W-:-:S13]  /*1290*/  ISETP.GE.AND P0, PT, R4, R5, PT ;  /* 0x000000050400720c */ /* 0x002fda0003f06270 */
[----:B------:R-:W-:Y:S05]  /*12a0*/  @P0 EXIT ;  /* 0x000000000000094d */ /* 0x000fea0003800000 */
[----:B------:R-:W1:Y:S01]  /*12b0*/  LDCU UR4, c[0x0][0x394] ;  /* 0x00007280ff0477ac */ /* 0x000e620008000800 */
[----:B------:R-:W2:Y:S01]  /*12c0*/  LDC.64 R2, c[0x0][0x380] ;  /* 0x0000e000ff027b82 */ /* 0x000ea20000000a00 */
[----:B-1----:R-:W-:-:S06]  /*12d0*/  UIMAD UR4, UR6, UR4, UR7 ;  /* 0x00000004060472a4 */ /* 0x002fcc000f8e0207 */
[----:B------:R-:W-:-:S04]  /*12e0*/  IMAD R5, R5, UR4, R4 ;  /* 0x0000000405057c24 */ /* 0x000fc8000f8e0204 */
[----:B--2---:R-:W-:-:S06]  /*12f0*/  IMAD.WIDE R2, R5, 0x4, R2 ;  /* 0x0000000405027825 */ /* 0x004fcc00078e0202 */
[----:B------:R-:W2:Y:S01]  /*1300*/  LDG.E R3, desc[UR12][R2.64] ;  /* 0x0000000c02037981 */ /* 0x000ea2000c1e1900 */
[----:B------:R-:W1:Y:S01]  /*1310*/  S2UR UR5, SR_CgaCtaId ;  /* 0x00000000000579c3 */ /* 0x000e620000008800 */
[----:B------:R-:W-:Y:S02]  /*1320*/  UMOV UR4, 0x400 ;  /* 0x0000040000047882 */ /* 0x000fe40000000000 */
[----:B-1----:R-:W-:-:S09]  /*1330*/  ULEA UR4, UR5, UR4, 0x18 ;  /* 0x0000000405047291 */ /* 0x002fd2000f8ec0ff */
[----:B------:R-:W1:Y:S02]  /*1340*/  LDS.64 R6, [UR4] ;  /* 0x00000004ff067984 */ /* 0x000e640008000a00 */
[----:B------:R-:W1:Y:S02]  /*1350*/  LDCU UR4, c[0x0][0x39c] ;  /* 0x00007380ff0477ac */ /* 0x000e640008000800 */
[----:B-1----:R-:W-:-:S04]  /*1360*/  FADD R7, R7, UR4 ;  /* 0x0000000407077e21 */ /* 0x002fc80008000000 */
[----:B------:R1:W3:Y:S01]  /*1370*/  MUFU.RSQ R8, R7 ;  /* 0x0000000700087308 */ /* 0x0002e20000001400 */
[----:B0-----:R-:W-:-:S04]  /*1380*/  IADD3 R0, PT, PT, R7, -0xd000000, RZ ;  /* 0xf300000007007810 */ /* 0x001fc80007ffe0ff */
[----:B------:R-:W-:Y:S01]  /*1390*/  ISETP.GT.U32.AND P0, PT, R0, 0x727fffff, PT ;  /* 0x727fffff0000780c */ /* 0x000fe20003f04070 */
[----:B--2---:R-:W-:-:S12]  /*13a0*/  FADD R0, R3, -R6 ;  /* 0x8000000603007221 */ /* 0x004fd80000000000 */
[----:B-1-3--:R-:W-:Y:S05]  /*13b0*/  @!P0 BRA `(.L_x_17) ;  /* 0x0000000000108947 */ /* 0x00afea0003800000 */
[----:B------:R-:W-:-:S07]  /*13c0*/  MOV R8, 0x13e0 ;  /* 0x000013e000087802 */ /* 0x000fce0000000f00 */
[----:B------:R-:W-:Y:S05]  /*13d0*/  CALL.REL.NOINC `($__internal_0_$__cuda_sm20_sqrt_rn_f32_slowpath) ;  /* 0x0000000000787944 */ /* 0x000fea0003c00000 */
[----:B------:R-:W-:Y:S01]  /*13e0*/  MOV R3, R7 ;  /* 0x0000000700037202 */ /* 0x000fe20000000f00 */
[----:B------:R-:W-:Y:S06]  /*13f0*/  BRA `(.L_x_18) ;  /* 0x0000000000107947 */ /* 0x000fec0003800000 */
.L_x_17:
[----:B------:R-:W-:Y:S01]  /*1400*/  FMUL.FTZ R2, R7, R8 ;  /* 0x0000000807027220 */ /* 0x000fe20000410000 */
[----:B------:R-:W-:-:S03]  /*1410*/  FMUL.FTZ R8, R8, 0.5 ;  /* 0x3f00000008087820 */ /* 0x000fc60000410000 */
[----:B------:R-:W-:-:S04]  /*1420*/  FFMA R3, -R2, R2, R7 ;  /* 0x0000000202037223 */ /* 0x000fc80000000107 */
[----:B------:R-:W-:-:S07]  /*1430*/  FFMA R3, R3, R8, R2 ;  /* 0x0000000803037223 */ /* 0x000fce0000000002 */
.L_x_18:
[----:B------:R-:W0:Y:S01]  /*1440*/  MUFU.RCP R2, R3 ;  /* 0x0000000300027308 */ /* 0x000e220000001000 */
[----:B------:R-:W-:Y:S07]  /*1450*/  BSSY.RECONVERGENT B0, `(.L_x_19) ;  /* 0x000000b000007945 */ /* 0x000fee0003800200 */
[----:B------:R-:W1:Y:S01]  /*1460*/  FCHK P0, R0, R3 ;  /* 0x0000000300007302 */ /* 0x000e620000000000 */
[----:B0-----:R-:W-:-:S04]  /*1470*/  FFMA R7, R2, -R3, 1 ;  /* 0x3f80000002077423 */ /* 0x001fc80000000803 */
[----:B------:R-:W-:-:S04]  /*1480*/  FFMA R7, R2, R7, R2 ;  /* 0x0000000702077223 */ /* 0x000fc80000000002 */
[----:B------:R-:W-:-:S04]  /*1490*/  FFMA R2, R0, R7, RZ ;  /* 0x0000000700027223 */ /* 0x000fc800000000ff */
[----:B------:R-:W-:-:S04]  /*14a0*/  FFMA R6, R2, -R3, R0 ;  /* 0x8000000302067223 */ /* 0x000fc80000000000 */
[----:B------:R-:W-:Y:S01]  /*14b0*/  FFMA R10, R7, R6, R2 ;  /* 0x00000006070a7223 */ /* 0x000fe20000000002 */
[----:B-1----:R-:W-:Y:S06]  /*14c0*/  @!P0 BRA `(.L_x_20) ;  /* 0x00000000000c8947 */ /* 0x002fec0003800000 */
[----:B------:R-:W-:-:S07]  /*14d0*/  MOV R2, 0x14f0 ;  /* 0x000014f000027802 */ /* 0x000fce0000000f00 */
[----:B------:R-:W-:Y:S05]  /*14e0*/  CALL.REL.NOINC `($__internal_1_$__cuda_sm3x_div_rn_noftz_f32_slowpath) ;  /* 0x0000000000907944 */ /* 0x000fea0003c00000 */
[----:B------:R-:W-:-:S07]  /*14f0*/  MOV R10, R0 ;  /* 0x00000000000a7202 */ /* 0x000fce0000000f00 */
.L_x_20:
[----:B------:R-:W-:Y:S05]  /*1500*/  BSYNC.RECONVERGENT B0 ;  /* 0x0000000000007941 */ /* 0x000fea0003800200 */
.L_x_19:
[----:B------:R-:W0:Y:S08]  /*1510*/  LDC.64 R2, c[0x0][0x3a0] ;  /* 0x0000e800ff027b82 */ /* 0x000e300000000a00 */
[----:B------:R-:W1:Y:S08]  /*1520*/  LDC.64 R6, c[0x0][0x3a8] ;  /* 0x0000ea00ff067b82 */ /* 0x000e700000000a00 */
[----:B------:R-:W2:Y:S01]  /*1530*/  LDC.64 R8, c[0x0][0x388] ;  /* 0x0000e200ff087b82 */ /* 0x000ea20000000a00 */
[----:B0-----:R-:W-:-:S06]  /*1540*/  IMAD.WIDE.U32 R2, R4, 0x4, R2 ;  /* 0x0000000404027825 */ /* 0x001fcc00078e0002 */
[----:B------:R-:W3:Y:S01]  /*1550*/  LDG.E R3, desc[UR12][R2.64] ;  /* 0x0000000c02037981 */ /* 0x000ee2000c1e1900 */
[----:B-1----:R-:W-:-:S06]  /*1560*/  IMAD.WIDE.U32 R6, R4, 0x4, R6 ;  /* 0x0000000404067825 */ /* 0x002fcc00078e0006 */
[----:B------:R-:W3:Y:S01]  /*1570*/  LDG.E R6, desc[UR12][R6.64] ;  /* 0x0000000c06067981 */ /* 0x000ee2000c1e1900 */
[----:B--2---:R-:W-:-:S04]  /*1580*/  IMAD.WIDE R4, R5, 0x4, R8 ;  /* 0x0000000405047825 */ /* 0x004fc800078e0208 */
[----:B---3--:R-:W-:-:S05]  /*1590*/  FFMA R9, R3, R10, R6 ;  /* 0x0000000a03097223 */ /* 0x008fca0000000006 */
[----:B------:R-:W-:Y:S01]  /*15a0*/  STG.E desc[UR12][R4.64], R9 ;  /* 0x0000000904007986 */ /* 0x000fe2000c10190c */
[----:B------:R-:W-:Y:S05]  /*15b0*/  EXIT ;  /* 0x000000000000794d */ /* 0x000fea0003800000 */
        .weak           $__internal_0_$__cuda_sm20_sqrt_rn_f32_slowpath
        .type           $__internal_0_$__cuda_sm20_sqrt_rn_f32_slowpath,@function
        .size           $__internal_0_$__cuda_sm20_sqrt_rn_f32_slowpath,($__internal_1_$__cuda_sm3x_div_rn_noftz_f32_slowpath - $__internal_0_$__cuda_sm20_sqrt_rn_f32_slowpath)
$__internal_0_$__cuda_sm20_sqrt_rn_f32_slowpath:
[----:B------:R-:W-:-:S13]  /*15c0*/  LOP3.LUT P0, RZ, R7, 0x7fffffff, RZ, 0xc0, !PT ;  /* 0x7fffffff07ff7812 */ /* 0x000fda000780c0ff */
[----:B------:R-:W-:Y:S05]  /*15d0*/  @!P0 BRA `(.L_x_21) ;  /* 0x0000000000488947 */ /* 0x000fea0003800000 */
[----:B------:R-:W-:Y:S02]  /*15e0*/  FSETP.GEU.FTZ.AND P0, PT, R7, RZ, PT ;  /* 0x000000ff0700720b */ /* 0x000fe40003f1e000 */
[----:B------:R-:W-:-:S11]  /*15f0*/  MOV R2, R7 ;  /* 0x0000000700027202 */ /* 0x000fd60000000f00 */
[----:B------:R-:W-:Y:S01]  /*1600*/  @!P0 MOV R7, 0x7fffffff ;  /* 0x7fffffff00078802 */ /* 0x000fe20000000f00 */
[----:B------:R-:W-:Y:S06]  /*1610*/  @!P0 BRA `(.L_x_21) ;  /* 0x0000000000388947 */ /* 0x000fec0003800000 */
[----:B------:R-:W-:-:S13]  /*1620*/  FSETP.GTU.FTZ.AND P0, PT, |R2|, +INF , PT ;  /* 0x7f8000000200780b */ /* 0x000fda0003f1c200 */
[----:B------:R-:W-:Y:S01]  /*1630*/  @P0 FADD.FTZ R7, R2, 1 ;  /* 0x3f80000002070421 */ /* 0x000fe20000010000 */
[----:B------:R-:W-:Y:S06]  /*1640*/  @P0 BRA `(.L_x_21) ;  /* 0x00000000002c0947 */ /* 0x000fec0003800000 */
[----:B------:R-:W-:-:S13]  /*1650*/  FSETP.NEU.FTZ.AND P0, PT, |R2|, +INF , PT ;  /* 0x7f8000000200780b */ /* 0x000fda0003f1d200 */
[----:B------:R-:W-:Y:S01]  /*1660*/  @!P0 MOV R7, R2 ;  /* 0x0000000200078202 */ /* 0x000fe20000000f00 */
[----:B------:R-:W-:Y:S06]  /*1670*/  @!P0 BRA `(.L_x_21) ;  /* 0x0000000000208947 */ /* 0x000fec0003800000 */
[----:B------:R-:W-:-:S04]  /*1680*/  FFMA R2, R2, 1.84467440737095516160e+19, RZ ;  /* 0x5f80000002027823 */ /* 0x000fc800000000ff */
[----:B------:R-:W0:Y:S02]  /*1690*/  MUFU.RSQ R3, R2 ;  /* 0x0000000200037308 */ /* 0x000e240000001400 */
[----:B0-----:R-:W-:Y:S01]  /*16a0*/  FMUL.FTZ R7, R2, R3 ;  /* 0x0000000302077220 */ /* 0x001fe20000410000 */
[----:B------:R-:W-:-:S03]  /*16b0*/  FMUL.FTZ R3, R3, 0.5 ;  /* 0x3f00000003037820 */ /* 0x000fc60000410000 */
[----:B------:R-:W-:-:S04]  /*16c0*/  FADD.FTZ R6, -R7, -RZ ;  /* 0x800000ff07067221 */ /* 0x000fc80000010100 */
[----:B------:R-:W-:-:S04]  /*16d0*/  FFMA R6, R7, R6, R2 ;  /* 0x0000000607067223 */ /* 0x000fc80000000002 */
[----:B------:R-:W-:-:S04]  /*16e0*/  FFMA R3, R6, R3, R7 ;  /* 0x0000000306037223 */ /* 0x000fc80000000007 */
[----:B------:R-:W-:-:S07]  /*16f0*/  FMUL.FTZ R7, R3, 2.3283064365386962891e-10 ;  /* 0x2f80000003077820 */ /* 0x000fce0000410000 */
.L_x_21:
[----:B------:R-:W-:Y:S01]  /*1700*/  HFMA2 R3, -RZ, RZ, 0, 0 ;  /* 0x00000000ff037431 */ /* 0x000fe200000001ff */
[----:B------:R-:W-:-:S04]  /*1710*/  MOV R2, R8 ;  /* 0x0000000800027202 */ /* 0x000fc80000000f00 */
[----:B------:R-:W-:Y:S05]  /*1720*/  RET.REL.NODEC R2 `(_Z16layerNorm_kernelPfS_iiifS_S_) ;  /* 0xffffffe802347950 */ /* 0x000fea0003c3ffff */
        .weak           $__internal_1_$__cuda_sm3x_div_rn_noftz_f32_slowpath
        .type           $__internal_1_$__cuda_sm3x_div_rn_noftz_f32_slowpath,@function
        .size           $__internal_1_$__cuda_sm3x_div_rn_noftz_f32_slowpath,(.L_x_35 - $__internal_1_$__cuda_sm3x_div_rn_noftz_f32_slowpath)
$__internal_1_$__cuda_sm3x_div_rn_noftz_f32_slowpath:
[----:B------:R-:W-:Y:S01]  /*1730*/  SHF.R.U32.HI R7, RZ, 0x17, R3 ;  /* 0x00000017ff077819 */ /* 0x000fe20000011603 */
[----:B------:R-:W-:Y:S01]  /*1740*/  BSSY.RECONVERGENT B2, `(.L_x_22) ;  /* 0x0000062000027945 */ /* 0x000fe20003800200 */
[----:B------:R-:W-:Y:S02]  /*1750*/  SHF.R.U32.HI R6, RZ, 0x17, R0 ;  /* 0x00000017ff067819 */ /* 0x000fe40000011600 */
[----:B------:R-:W-:Y:S02]  /*1760*/  LOP3.LUT R12, R7, 0xff, RZ, 0xc0, !PT ;  /* 0x000000ff070c7812 */ /* 0x000fe400078ec0ff */
[----:B------:R-:W-:Y:S02]  /*1770*/  LOP3.LUT R10, R6, 0xff, RZ, 0xc0, !PT ;  /* 0x000000ff060a7812 */ /* 0x000fe400078ec0ff */
[----:B------:R-:W-:Y:S02]  /*1780*/  IADD3 R8, PT, PT, R12, -0x1, RZ ;  /* 0xffffffff0c087810 */ /* 0x000fe40007ffe0ff */
[----:B------:R-:W-:-:S02]  /*1790*/  IADD3 R7, PT, PT, R10, -0x1, RZ ;  /* 0xffffffff0a077810 */ /* 0x000fc40007ffe0ff */
[----:B------:R-:W-:-:S04]  /*17a0*/  ISETP.GT.U32.AND P0, PT, R8, 0xfd, PT ;  /* 0x000000fd0800780c */ /* 0x000fc80003f04070 */
[----:B------:R-:W-:-:S13]  /*17b0*/  ISETP.GT.U32.OR P0, PT, R7, 0xfd, P0 ;  /* 0x000000fd0700780c */ /* 0x000fda0000704470 */
[----:B------:R-:W-:Y:S01]  /*17c0*/  @!P0 MOV R6, RZ ;  /* 0x000000ff00068202 */ /* 0x000fe20000000f00 */
[----:B------:R-:W-:Y:S06]  /*17d0*/  @!P0 BRA `(.L_x_23) ;  /* 0x00000000005c8947 */ /* 0x000fec0003800000 */
[----:B------:R-:W-:Y:S02]  /*17e0*/  FSETP.GTU.FTZ.AND P0, PT, |R0|, +INF , PT ;  /* 0x7f8000000000780b */ /* 0x000fe40003f1c200 */
[----:B------:R-:W-:-:S04]  /*17f0*/  FSETP.GTU.FTZ.AND P1, PT, |R3|, +INF , PT ;  /* 0x7f8000000300780b */ /* 0x000fc80003f3c200 */
[----:B------:R-:W-:-:S13]  /*1800*/  PLOP3.LUT P0, PT, P0, P1, PT, 0xf8, 0x8f ;  /* 0x00000000008f781c */ /* 0x000fda0000703f70 */
[----:B------:R-:W-:Y:S05]  /*1810*/  @P0 BRA `(.L_x_24) ;  /* 0x00000004004c0947 */ /* 0x000fea0003800000 */
[----:B------:R-:W-:-:S13]  /*1820*/  LOP3.LUT P0, RZ, R3, 0x7fffffff, R0, 0xc8, !PT ;  /* 0x7fffffff03ff7812 */ /* 0x000fda000780c800 */
[----:B------:R-:W-:Y:S05]  /*1830*/  @!P0 BRA `(.L_x_25) ;  /* 0x00000004003c8947 */ /* 0x000fea0003800000 */
[C---:B------:R-:W-:Y:S02]  /*1840*/  FSETP.NEU.FTZ.AND P3, PT, |R0|.reuse, +INF , PT ;  /* 0x7f8000000000780b */ /* 0x040fe40003f7d200 */
[----:B------:R-:W-:Y:S02]  /*1850*/  FSETP.NEU.FTZ.AND P1, PT, |R3|, +INF , PT ;  /* 0x7f8000000300780b */ /* 0x000fe40003f3d200 */
[----:B------:R-:W-:-:S11]  /*1860*/  FSETP.NEU.FTZ.AND P0, PT, |R0|, +INF , PT ;  /* 0x7f8000000000780b */ /* 0x000fd60003f1d200 */
[----:B------:R-:W-:Y:S05]  /*1870*/  @!P1 BRA !P3, `(.L_x_25) ;  /* 0x00000004002c9947 */ /* 0x000fea0005800000 */
[----:B------:R-:W-:-:S04]  /*1880*/  LOP3.LUT P3, RZ, R0, 0x7fffffff, RZ, 0xc0, !PT ;  /* 0x7fffffff00ff7812 */ /* 0x000fc8000786c0ff */
[----:B------:R-:W-:-:S13]  /*1890*/  PLOP3.LUT P1, PT, P1, P3, PT, 0x2f, 0xf2 ;  /* 0x0000000000f2781c */ /* 0x000fda0000f26577 */
[----:B------:R-:W-:Y:S05]  /*18a0*/  @P1 BRA `(.L_x_26) ;  /* 0x0000000400181947 */ /* 0x000fea0003800000 */
[----:B------:R-:W-:-:S04]  /*18b0*/  LOP3.LUT P1, RZ, R3, 0x7fffffff, RZ, 0xc0, !PT ;  /* 0x7fffffff03ff7812 */ /* 0x000fc8000782c0ff */
[----:B------:R-:W-:-:S13]  /*18c0*/  PLOP3.LUT P0, PT, P0, P1, PT, 0x2f, 0xf2 ;  /* 0x0000000000f2781c */ /* 0x000fda0000702577 */
[----:B------:R-:W-:Y:S05]  /*18d0*/  @P0 BRA `(.L_x_27) ;  /* 0x0000000400000947 */ /* 0x000fea0003800000 */
[----:B------:R-:W-:Y:S02]  /*18e0*/  ISETP.GE.AND P0, PT, R7, RZ, PT ;  /* 0x000000ff0700720c */ /* 0x000fe40003f06270 */
[----:B------:R-:W-:-:S11]  /*18f0*/  ISETP.GE.AND P1, PT, R8, RZ, PT ;  /* 0x000000ff0800720c */ /* 0x000fd60003f26270 */
[----:B------:R-:W-:Y:S01]  /*1900*/  @P0 MOV R6, RZ ;  /* 0x000000ff00060202 */ /* 0x000fe20000000f00 */
[----:B------:R-:W-:Y:S01]  /*1910*/  @!P0 FFMA R0, R0, 1.84467440737095516160e+19, RZ ;  /* 0x5f80000000008823 */ /* 0x000fe200000000ff */
[----:B------:R-:W-:Y:S01]  /*1920*/  @!P0 MOV R6, 0xffffffc0 ;  /* 0xffffffc000068802 */ /* 0x000fe20000000f00 */
[----:B------:R-:W-:-:S03]  /*1930*/  @!P1 FFMA R3, R3, 1.84467440737095516160e+19, RZ ;  /* 0x5f80000003039823 */ /* 0x000fc600000000ff */
[----:B------:R-:W-:-:S07]  /*1940*/  @!P1 IADD3 R6, PT, PT, R6, 0x40, RZ ;  /* 0x0000004006069810 */ /* 0x000fce0007ffe0ff */
.L_x_23:
[----:B------:R-:W-:Y:S01]  /*1950*/  LEA R8, R12, 0xc0800000, 0x17 ;  /* 0xc08000000c087811 */ /* 0x000fe200078eb8ff */
[----:B------:R-:W-:Y:S03]  /*1960*/  BSSY.RECONVERGENT B3, `(.L_x_28) ;  /* 0x0000036000037945 */ /* 0x000fe60003800200 */
[----:B------:R-:W-:Y:S02]  /*1970*/  IADD3 R8, PT, PT, -R8, R3, RZ ;  /* 0x0000000308087210 */ /* 0x000fe40007ffe1ff */
[----:B------:R-:W-:Y:S02]  /*1980*/  IADD3 R3, PT, PT, R10, -0x7f, RZ ;  /* 0xffffff810a037810 */ /* 0x000fe40007ffe0ff */
[----:B------:R-:W0:Y:S01]  /*1990*/  MUFU.RCP R7, R8 ;  /* 0x0000000800077308 */ /* 0x000e220000001000 */
[----:B------:R-:W-:Y:S02]  /*19a0*/  FADD.FTZ R9, -R8, -RZ ;  /* 0x800000ff08097221 */ /* 0x000fe40000010100 */
[----:B------:R-:W-:-:S02]  /*19b0*/  IMAD R0, R3, -0x800000, R0 ;  /* 0xff80000003007824 */ /* 0x000fc400078e0200 */
[----:B0-----:R-:W-:-:S04]  /*19c0*/  FFMA R10, R7, R9, 1 ;  /* 0x3f800000070a7423 */ /* 0x001fc80000000009 */
[----:B------:R-:W-:-:S04]  /*19d0*/  FFMA R14, R7, R10, R7 ;  /* 0x0000000a070e7223 */ /* 0x000fc80000000007 */
[----:B------:R-:W-:-:S04]  /*19e0*/  FFMA R7, R0, R14, RZ ;  /* 0x0000000e00077223 */ /* 0x000fc800000000ff */
[----:B------:R-:W-:-:S04]  /*19f0*/  FFMA R10, R9, R7, R0 ;  /* 0x00000007090a7223 */ /* 0x000fc80000000000 */
[----:B------:R-:W-:Y:S01]  /*1a00*/  FFMA R11, R14, R10, R7 ;  /* 0x0000000a0e0b7223 */ /* 0x000fe20000000007 */
[----:B------:R-:W-:-:S03]  /*1a10*/  IADD3 R7, PT, PT, R3, 0x7f, -R12 ;  /* 0x0000007f03077810 */ /* 0x000fc60007ffe80c */
[----:B------:R-:W-:Y:S01]  /*1a20*/  FFMA R10, R9, R11, R0 ;  /* 0x0000000b090a7223 */ /* 0x000fe20000000000 */
[----:B------:R-:W-:-:S03]  /*1a30*/  IADD3 R7, PT, PT, R7, R6, RZ ;  /* 0x0000000607077210 */ /* 0x000fc60007ffe0ff */
[----:B------:R-:W-:-:S05]  /*1a40*/  FFMA R0, R14, R10, R11 ;  /* 0x0000000a0e007223 */ /* 0x000fca000000000b */
[----:B------:R-:W-:-:S04]  /*1a50*/  SHF.R.U32.HI R3, RZ, 0x17, R0 ;  /* 0x00000017ff037819 */ /* 0x000fc80000011600 */
[----:B------:R-:W-:-:S04]  /*1a60*/  LOP3.LUT R3, R3, 0xff, RZ, 0xc0, !PT ;  /* 0x000000ff03037812 */ /* 0x000fc800078ec0ff */
[----:B------:R-:W-:-:S04]  /*1a70*/  IADD3 R9, PT, PT, R3, R7, RZ ;  /* 0x0000000703097210 */ /* 0x000fc80007ffe0ff */
[----:B------:R-:W-:-:S04]  /*1a80*/  IADD3 R3, PT, PT, R9, -0x1, RZ ;  /* 0xffffffff09037810 */ /* 0x000fc80007ffe0ff */
[----:B------:R-:W-:-:S13]  /*1a90*/  ISETP.GE.U32.AND P0, PT, R3, 0xfe, PT ;  /* 0x000000fe0300780c */ /* 0x000fda0003f06070 */
[----:B------:R-:W-:Y:S05]  /*1aa0*/  @!P0 BRA `(.L_x_29) ;  /* 0x0000000000808947 */ /* 0x000fea0003800000 */
[----:B------:R-:W-:-:S13]  /*1ab0*/  ISETP.GT.AND P0, PT, R9, 0xfe, PT ;  /* 0x000000fe0900780c */ /* 0x000fda0003f04270 */
[----:B------:R-:W-:Y:S05]  /*1ac0*/  @P0 BRA `(.L_x_30) ;  /* 0x00000000006c0947 */ /* 0x000fea0003800000 */
[----:B------:R-:W-:-:S13]  /*1ad0*/  ISETP.GE.AND P0, PT, R9, 0x1, PT ;  /* 0x000000010900780c */ /* 0x000fda0003f06270 */
[----:B------:R-:W-:Y:S05]  /*1ae0*/  @P0 BRA `(.L_x_31) ;  /* 0x0000000000740947 */ /* 0x000fea0003800000 */
[----:B------:R-:W-:Y:S02]  /*1af0*/  ISETP.GE.AND P0, PT, R9, -0x18, PT ;  /* 0xffffffe80900780c */ /* 0x000fe40003f06270 */
[----:B------:R-:W-:-:S11]  /*1b00*/  LOP3.LUT R0, R0, 0x80000000, RZ, 0xc0, !PT ;  /* 0x8000000000007812 */ /* 0x000fd600078ec0ff */
[----:B------:R-:W-:Y:S05]  /*1b10*/  @!P0 BRA `(.L_x_31) ;  /* 0x0000000000688947 */ /* 0x000fea0003800000 */
[CCC-:B------:R-:W-:Y:S01]  /*1b20*/  FFMA.RZ R3, R14.reuse, R10.reuse, R11.reuse ;  /* 0x0000000a0e037223 */ /* 0x1c0fe2000000c00b */
[C---:B------:R-:W-:Y:S01]  /*1b30*/  IADD3 R8, PT, PT, R9.reuse, 0x20, RZ ;  /* 0x0000002009087810 */ /* 0x040fe20007ffe0ff */
[CCC-:B------:R-:W-:Y:S01]  /*1b40*/  FFMA.RM R6, R14.reuse, R10.reuse, R11.reuse ;  /* 0x0000000a0e067223 */ /* 0x1c0fe2000000400b */
[----:B------:R-:W-:Y:S02]  /*1b50*/  ISETP.NE.AND P3, PT, R9, RZ, PT ;  /* 0x000000ff0900720c */ /* 0x000fe40003f65270 */
[----:B------:R-:W-:Y:S01]  /*1b60*/  LOP3.LUT R7, R3, 0x7fffff, RZ, 0xc0, !PT ;  /* 0x007fffff03077812 */ /* 0x000fe200078ec0ff */
[----:B------:R-:W-:Y:S01]  /*1b70*/  FFMA.RP R3, R14, R10, R11 ;  /* 0x0000000a0e037223 */ /* 0x000fe2000000800b */
[----:B------:R-:W-:Y:S02]  /*1b80*/  ISETP.NE.AND P1, PT, R9, RZ, PT ;  /* 0x000000ff0900720c */ /* 0x000fe40003f25270 */
[----:B------:R-:W-:Y:S02]  /*1b90*/  LOP3.LUT R7, R7, 0x800000, RZ, 0xfc, !PT ;  /* 0x0080000007077812 */ /* 0x000fe400078efcff */
[----:B------:R-:W-:-:S02]  /*1ba0*/  IADD3 R9, PT, PT, -R9, RZ, RZ ;  /* 0x000000ff09097210 */ /* 0x000fc40007ffe1ff */
[----:B------:R-:W-:Y:S02]  /*1bb0*/  SHF.L.U32 R8, R7, R8, RZ ;  /* 0x0000000807087219 */ /* 0x000fe400000006ff */
[----:B------:R-:W-:Y:S02]  /*1bc0*/  FSETP.NEU.FTZ.AND P0, PT, R3, R6, PT ;  /* 0x000000060300720b */ /* 0x000fe40003f1d000 */
[----:B------:R-:W-:Y:S02]  /*1bd0*/  SEL R6, R9, RZ, P3 ;  /* 0x000000ff09067207 */ /* 0x000fe40001800000 */
[----:B------:R-:W-:Y:S02]  /*1be0*/  ISETP.NE.AND P1, PT, R8, RZ, P1 ;  /* 0x000000ff0800720c */ /* 0x000fe40000f25270 */
[----:B------:R-:W-:Y:S02]  /*1bf0*/  SHF.R.U32.HI R6, RZ, R6, R7 ;  /* 0x00000006ff067219 */ /* 0x000fe40000011607 */
[----:B------:R-:W-:-:S02]  /*1c00*/  PLOP3.LUT P0, PT, P0, P1, PT, 0xf8, 0x8f ;  /* 0x00000000008f781c */ /* 0x000fc40000703f70 */
[----:B------:R-:W-:Y:S02]  /*1c10*/  SHF.R.U32.HI R8, RZ, 0x1, R6 ;  /* 0x00000001ff087819 */ /* 0x000fe40000011606 */
[----:B------:R-:W-:-:S04]  /*1c20*/  SEL R3, RZ, 0x1, !P0 ;  /* 0x00000001ff037807 */ /* 0x000fc80004000000 */
[----:B------:R-:W-:-:S04]  /*1c30*/  LOP3.LUT R3, R3, 0x1, R8, 0xf8, !PT ;  /* 0x0000000103037812 */ /* 0x000fc800078ef808 */
[----:B------:R-:W-:-:S04]  /*1c40*/  LOP3.LUT R3, R3, R6, RZ, 0xc0, !PT ;  /* 0x0000000603037212 */ /* 0x000fc800078ec0ff */
[----:B------:R-:W-:-:S04]  /*1c50*/  IADD3 R3, PT, PT, R8, R3, RZ ;  /* 0x0000000308037210 */ /* 0x000fc80007ffe0ff */
[----:B------:R-:W-:Y:S01]  /*1c60*/  LOP3.LUT R0, R3, R0, RZ, 0xfc, !PT ;  /* 0x0000000003007212 */ /* 0x000fe200078efcff */
[----:B------:R-:W-:Y:S06]  /*1c70*/  BRA `(.L_x_31) ;  /* 0x0000000000107947 */ /* 0x000fec0003800000 */
.L_x_30:
[----:B------:R-:W-:-:S04]  /*1c80*/  LOP3.LUT R0, R0, 0x80000000, RZ, 0xc0, !PT ;  /* 0x8000000000007812 */ /* 0x000fc800078ec0ff */
[----:B------:R-:W-:Y:S01]  /*1c90*/  LOP3.LUT R0, R0, 0x7f800000, RZ, 0xfc, !PT ;  /* 0x7f80000000007812 */ /* 0x000fe200078efcff */
[----:B------:R-:W-:Y:S06]  /*1ca0*/  BRA `(.L_x_31) ;  /* 0x0000000000047947 */ /* 0x000fec0003800000 */
.L_x_29:
[----:B------:R-:W-:-:S07]  /*1cb0*/  LEA R0, R7, R0, 0x17 ;  /* 0x0000000007007211 */ /* 0x000fce00078eb8ff */
.L_x_31:
[----:B------:R-:W-:Y:S05]  /*1cc0*/  BSYNC.RECONVERGENT B3 ;  /* 0x0000000000037941 */ /* 0x000fea0003800200 */
.L_x_28:
[----:B------:R-:W-:Y:S05]  /*1cd0*/  BRA `(.L_x_32) ;  /* 0x0000000000207947 */ /* 0x000fea0003800000 */
.L_x_27:
[----:B------:R-:W-:-:S04]  /*1ce0*/  LOP3.LUT R0, R3, 0x80000000, R0, 0x48, !PT ;  /* 0x8000000003007812 */ /* 0x000fc800078e4800 */
[----:B------:R-:W-:Y:S01]  /*1cf0*/  LOP3.LUT R0, R0, 0x7f800000, RZ, 0xfc, !PT ;  /* 0x7f80000000007812 */ /* 0x000fe200078efcff */
[----:B------:R-:W-:Y:S06]  /*1d00*/  BRA `(.L_x_32) ;  /* 0x0000000000147947 */ /* 0x000fec0003800000 */
.L_x_26:
[----:B------:R-:W-:Y:S01]  /*1d10*/  LOP3.LUT R0, R3, 0x80000000, R0, 0x48, !PT ;  /* 0x8000000003007812 */ /* 0x000fe200078e4800 */
[----:B------:R-:W-:Y:S06]  /*1d20*/  BRA `(.L_x_32) ;  /* 0x00000000000c7947 */ /* 0x000fec0003800000 */
.L_x_25:
[----:B------:R-:W0:Y:S01]  /*1d30*/  MUFU.RSQ R0, -QNAN ;  /* 0xffc0000000007908 */ /* 0x000e220000001400 */
[----:B------:R-:W-:Y:S05]  /*1d40*/  BRA `(.L_x_32) ;  /* 0x0000000000047947 */ /* 0x000fea0003800000 */
.L_x_24:
[----:B------:R-:W-:-:S07]  /*1d50*/  FADD.FTZ R0, R0, R3 ;  /* 0x0000000300007221 */ /* 0x000fce0000010000 */
.L_x_32:
[----:B------:R-:W-:Y:S05]  /*1d60*/  BSYNC.RECONVERGENT B2 ;  /* 0x0000000000027941 */ /* 0x000fea0003800200 */
.L_x_22:
[----:B------:R-:W-:-:S04]  /*1d70*/  HFMA2 R3, -RZ, RZ, 0, 0 ;  /* 0x00000000ff037431 */ /* 0x000fc800000001ff */
[----:B0-----:R-:W-:Y:S05]  /*1d80*/  RET.REL.NODEC R2 `(_Z16layerNorm_kernelPfS_iiifS_S_) ;  /* 0xffffffe0029c7950 */ /* 0x001fea0003c3ffff */
.L_x_33:
[----:B------:R-:W-:-:S00]  /*1d90*/  BRA `(.L_x_33) ;  /* 0xfffffffc00fc7947 */ /* 0x000fc0000383ffff */
[----:B------:R-:W-:-:S00]  /*1da0*/  NOP ;  /* 0x0000000000007918 */ /* 0x000fc00000000000 */
        /* <DEDUP_REMOVED lines=13> */
.L_x_35:


//--------------------- .nv.shared._Z16layerNorm_kernelPfS_iiifS_S_ --------------------------
	.section	.nv.shared._Z16layerNorm_kernelPfS_iiifS_S_,"aw",@nobits
	.sectionflags	@""
	.align	4
.nv.shared._Z16layerNorm_kernelPfS_iiifS_S_:
	.zero		1032


//--------------------- .nv.shared.reserved.0     --------------------------
	.section	.nv.shared.reserved.0,"aw",@nobits
	.weak		__nv_reservedSMEM_offset_0_alias
	.size		__nv_reservedSMEM_offset_0_alias, 0, 64
	.other		__nv_reservedSMEM_offset_0_alias,@"STO_CUDA_RESERVED_SHARED STV_DEFAULT"
__nv_reservedSMEM_offset_0_alias:
	.zero		0
	.zero		64


//--------------------- .nv.constant0._Z16layerNorm_kernelPfS_iiifS_S_ --------------------------
	.section	.nv.constant0._Z16layerNorm_kernelPfS_iiifS_S_,"a",@progbits
	.sectionflags	@""
	.align	4
.nv.constant0._Z16layerNorm_kernelPfS_iiifS_S_:
	.zero		944


//--------------------- SYMBOLS --------------------------

	.type		.nv.reservedSmem.offset0,@object
	.size		.nv.reservedSmem.offset0,0x4
	.type		.nv.reservedSmem.cap,@object
	.size		.nv.reservedSmem.cap,0x4
